//
// Generated by NVIDIA NVVM Compiler
//
// Compiler Build ID: CL-36424714
// Cuda compilation tools, release 13.0, V13.0.88
// Based on NVVM 20.0.0
//

.version 9.0
.target sm_100
.address_size 64

	// .globl	_Z6warmupPiS_i

.visible .entry _Z6warmupPiS_i(
	.param .u64 .ptr .align 1 _Z6warmupPiS_i_param_0,
	.param .u64 .ptr .align 1 _Z6warmupPiS_i_param_1,
	.param .u32 _Z6warmupPiS_i_param_2
)
{
	.reg .pred 	%p<6>;
	.reg .b32 	%r<17>;
	.reg .b64 	%rd<13>;

	ld.param.u64 	%rd4, [_Z6warmupPiS_i_param_0];
	ld.param.u64 	%rd3, [_Z6warmupPiS_i_param_1];
	ld.param.u32 	%r6, [_Z6warmupPiS_i_param_2];
	cvta.to.global.u64 	%rd5, %rd4;
	mov.u32 	%r1, %tid.x;
	mov.u32 	%r2, %ctaid.x;
	mov.u32 	%r3, %ntid.x;
	mul.lo.s32 	%r7, %r2, %r3;
	add.s32 	%r8, %r7, %r1;
	mul.wide.u32 	%rd6, %r7, 4;
	add.s64 	%rd1, %rd5, %rd6;
	setp.ge.u32 	%p1, %r8, %r6;
	@%p1 bra 	$L__BB0_8;
	setp.lt.u32 	%p2, %r3, 2;
	@%p2 bra 	$L__BB0_6;
	mul.wide.u32 	%rd7, %r1, 4;
	add.s64 	%rd2, %rd1, %rd7;
	mov.b32 	%r16, 1;
$L__BB0_3:
	shl.b32 	%r5, %r16, 1;
	add.s32 	%r10, %r5, -1;
	and.b32  	%r11, %r10, %r1;
	setp.ne.s32 	%p3, %r11, 0;
	@%p3 bra 	$L__BB0_5;
	mul.wide.s32 	%rd8, %r16, 4;
	add.s64 	%rd9, %rd2, %rd8;
	ld.global.u32 	%r12, [%rd9];
	ld.global.u32 	%r13, [%rd2];
	add.s32 	%r14, %r13, %r12;
	st.global.u32 	[%rd2], %r14;
$L__BB0_5:
	bar.sync 	0;
	setp.lt.u32 	%p4, %r5, %r3;
	mov.u32 	%r16, %r5;
	@%p4 bra 	$L__BB0_3;
$L__BB0_6:
	setp.ne.s32 	%p5, %r1, 0;
	@%p5 bra 	$L__BB0_8;
	ld.global.u32 	%r15, [%rd1];
	cvta.to.global.u64 	%rd10, %rd3;
	mul.wide.u32 	%rd11, %r2, 4;
	add.s64 	%rd12, %rd10, %rd11;
	st.global.u32 	[%rd12], %r15;
$L__BB0_8:
	ret;

}
	// .globl	_Z16reduceNeighboredPiS_i
.visible .entry _Z16reduceNeighboredPiS_i(
	.param .u64 .ptr .align 1 _Z16reduceNeighboredPiS_i_param_0,
	.param .u64 .ptr .align 1 _Z16reduceNeighboredPiS_i_param_1,
	.param .u32 _Z16reduceNeighboredPiS_i_param_2
)
{
	.reg .pred 	%p<6>;
	.reg .b32 	%r<17>;
	.reg .b64 	%rd<13>;

	ld.param.u64 	%rd4, [_Z16reduceNeighboredPiS_i_param_0];
	ld.param.u64 	%rd3, [_Z16reduceNeighboredPiS_i_param_1];
	ld.param.u32 	%r6, [_Z16reduceNeighboredPiS_i_param_2];
	cvta.to.global.u64 	%rd5, %rd4;
	mov.u32 	%r1, %tid.x;
	mov.u32 	%r2, %ctaid.x;
	mov.u32 	%r3, %ntid.x;
	mul.lo.s32 	%r7, %r2, %r3;
	add.s32 	%r8, %r7, %r1;
	mul.wide.u32 	%rd6, %r7, 4;
	add.s64 	%rd1, %rd5, %rd6;
	setp.ge.u32 	%p1, %r8, %r6;
	@%p1 bra 	$L__BB1_8;
	setp.lt.u32 	%p2, %r3, 2;
	@%p2 bra 	$L__BB1_6;
	mul.wide.u32 	%rd7, %r1, 4;
	add.s64 	%rd2, %rd1, %rd7;
	mov.b32 	%r16, 1;
$L__BB1_3:
	shl.b32 	%r5, %r16, 1;
	add.s32 	%r10, %r5, -1;
	and.b32  	%r11, %r10, %r1;
	setp.ne.s32 	%p3, %r11, 0;
	@%p3 bra 	$L__BB1_5;
	mul.wide.s32 	%rd8, %r16, 4;
	add.s64 	%rd9, %rd2, %rd8;
	ld.global.u32 	%r12, [%rd9];
	ld.global.u32 	%r13, [%rd2];
	add.s32 	%r14, %r13, %r12;
	st.global.u32 	[%rd2], %r14;
$L__BB1_5:
	bar.sync 	0;
	setp.lt.u32 	%p4, %r5, %r3;
	mov.u32 	%r16, %r5;
	@%p4 bra 	$L__BB1_3;
$L__BB1_6:
	setp.ne.s32 	%p5, %r1, 0;
	@%p5 bra 	$L__BB1_8;
	ld.global.u32 	%r15, [%rd1];
	cvta.to.global.u64 	%rd10, %rd3;
	mul.wide.u32 	%rd11, %r2, 4;
	add.s64 	%rd12, %rd10, %rd11;
	st.global.u32 	[%rd12], %r15;
$L__BB1_8:
	ret;

}
	// .globl	_Z20reduceNeighboredLessPiS_i
.visible .entry _Z20reduceNeighboredLessPiS_i(
	.param .u64 .ptr .align 1 _Z20reduceNeighboredLessPiS_i_param_0,
	.param .u64 .ptr .align 1 _Z20reduceNeighboredLessPiS_i_param_1,
	.param .u32 _Z20reduceNeighboredLessPiS_i_param_2
)
{
	.reg .pred 	%p<6>;
	.reg .b32 	%r<17>;
	.reg .b64 	%rd<13>;

	ld.param.u64 	%rd3, [_Z20reduceNeighboredLessPiS_i_param_0];
	ld.param.u64 	%rd2, [_Z20reduceNeighboredLessPiS_i_param_1];
	ld.param.u32 	%r7, [_Z20reduceNeighboredLessPiS_i_param_2];
	cvta.to.global.u64 	%rd4, %rd3;
	mov.u32 	%r1, %tid.x;
	mov.u32 	%r2, %ctaid.x;
	mov.u32 	%r3, %ntid.x;
	mul.lo.s32 	%r8, %r2, %r3;
	add.s32 	%r9, %r8, %r1;
	mul.wide.u32 	%rd5, %r8, 4;
	add.s64 	%rd1, %rd4, %rd5;
	setp.ge.u32 	%p1, %r9, %r7;
	@%p1 bra 	$L__BB2_8;
	setp.lt.u32 	%p2, %r3, 2;
	@%p2 bra 	$L__BB2_6;
	mov.b32 	%r16, 1;
$L__BB2_3:
	shl.b32 	%r5, %r16, 1;
	mul.lo.s32 	%r6, %r5, %r1;
	setp.ge.u32 	%p3, %r6, %r3;
	@%p3 bra 	$L__BB2_5;
	add.s32 	%r11, %r6, %r16;
	mul.wide.u32 	%rd6, %r11, 4;
	add.s64 	%rd7, %rd1, %rd6;
	ld.global.u32 	%r12, [%rd7];
	mul.wide.u32 	%rd8, %r6, 4;
	add.s64 	%rd9, %rd1, %rd8;
	ld.global.u32 	%r13, [%rd9];
	add.s32 	%r14, %r13, %r12;
	st.global.u32 	[%rd9], %r14;
$L__BB2_5:
	bar.sync 	0;
	setp.lt.u32 	%p4, %r5, %r3;
	mov.u32 	%r16, %r5;
	@%p4 bra 	$L__BB2_3;
$L__BB2_6:
	setp.ne.s32 	%p5, %r1, 0;
	@%p5 bra 	$L__BB2_8;
	ld.global.u32 	%r15, [%rd1];
	cvta.to.global.u64 	%rd10, %rd2;
	mul.wide.u32 	%rd11, %r2, 4;
	add.s64 	%rd12, %rd10, %rd11;
	st.global.u32 	[%rd12], %r15;
$L__BB2_8:
	ret;

}
	// .globl	_Z17reduceInterleavedPiS_i
.visible .entry _Z17reduceInterleavedPiS_i(
	.param .u64 .ptr .align 1 _Z17reduceInterleavedPiS_i_param_0,
	.param .u64 .ptr .align 1 _Z17reduceInterleavedPiS_i_param_1,
	.param .u32 _Z17reduceInterleavedPiS_i_param_2
)
{
	.reg .pred 	%p<6>;
	.reg .b32 	%r<14>;
	.reg .b64 	%rd<13>;

	ld.param.u64 	%rd4, [_Z17reduceInterleavedPiS_i_param_0];
	ld.param.u64 	%rd3, [_Z17reduceInterleavedPiS_i_param_1];
	ld.param.u32 	%r6, [_Z17reduceInterleavedPiS_i_param_2];
	cvta.to.global.u64 	%rd5, %rd4;
	mov.u32 	%r1, %tid.x;
	mov.u32 	%r2, %ctaid.x;
	mov.u32 	%r13, %ntid.x;
	mul.lo.s32 	%r7, %r2, %r13;
	add.s32 	%r8, %r7, %r1;
	mul.wide.u32 	%rd6, %r7, 4;
	add.s64 	%rd1, %rd5, %rd6;
	setp.ge.u32 	%p1, %r8, %r6;
	@%p1 bra 	$L__BB3_8;
	setp.lt.u32 	%p2, %r13, 2;
	@%p2 bra 	$L__BB3_6;
	mul.wide.u32 	%rd7, %r1, 4;
	add.s64 	%rd2, %rd1, %rd7;
$L__BB3_3:
	shr.u32 	%r5, %r13, 1;
	setp.ge.u32 	%p3, %r1, %r5;
	@%p3 bra 	$L__BB3_5;
	mul.wide.u32 	%rd8, %r5, 4;
	add.s64 	%rd9, %rd2, %rd8;
	ld.global.u32 	%r9, [%rd9];
	ld.global.u32 	%r10, [%rd2];
	add.s32 	%r11, %r10, %r9;
	st.global.u32 	[%rd2], %r11;
$L__BB3_5:
	bar.sync 	0;
	setp.gt.u32 	%p4, %r13, 3;
	mov.u32 	%r13, %r5;
	@%p4 bra 	$L__BB3_3;
$L__BB3_6:
	setp.ne.s32 	%p5, %r1, 0;
	@%p5 bra 	$L__BB3_8;
	ld.global.u32 	%r12, [%rd1];
	cvta.to.global.u64 	%rd10, %rd3;
	mul.wide.u32 	%rd11, %r2, 4;
	add.s64 	%rd12, %rd10, %rd11;
	st.global.u32 	[%rd12], %r12;
$L__BB3_8:
	ret;

}
	// .globl	_Z27reduceInterleavedUnrolling2PiS_i
.visible .entry _Z27reduceInterleavedUnrolling2PiS_i(
	.param .u64 .ptr .align 1 _Z27reduceInterleavedUnrolling2PiS_i_param_0,
	.param .u64 .ptr .align 1 _Z27reduceInterleavedUnrolling2PiS_i_param_1,
	.param .u32 _Z27reduceInterleavedUnrolling2PiS_i_param_2
)
{
	.reg .pred 	%p<6>;
	.reg .b32 	%r<19>;
	.reg .b64 	%rd<18>;

	ld.param.u64 	%rd4, [_Z27reduceInterleavedUnrolling2PiS_i_param_0];
	ld.param.u64 	%rd5, [_Z27reduceInterleavedUnrolling2PiS_i_param_1];
	ld.param.u32 	%r8, [_Z27reduceInterleavedUnrolling2PiS_i_param_2];
	mov.u32 	%r1, %tid.x;
	mov.u32 	%r2, %ctaid.x;
	mov.u32 	%r18, %ntid.x;
	mul.lo.s32 	%r9, %r18, %r2;
	shl.b32 	%r10, %r9, 1;
	add.s32 	%r4, %r10, %r1;
	cvt.u64.u32 	%rd1, %r10;
	add.s32 	%r5, %r4, %r18;
	setp.ge.u32 	%p1, %r5, %r8;
	@%p1 bra 	$L__BB4_8;
	cvta.to.global.u64 	%rd6, %rd4;
	shl.b64 	%rd7, %rd1, 2;
	add.s64 	%rd2, %rd6, %rd7;
	mul.wide.u32 	%rd8, %r5, 4;
	add.s64 	%rd9, %rd6, %rd8;
	ld.global.u32 	%r11, [%rd9];
	mul.wide.u32 	%rd10, %r4, 4;
	add.s64 	%rd11, %rd6, %rd10;
	ld.global.u32 	%r12, [%rd11];
	add.s32 	%r13, %r12, %r11;
	st.global.u32 	[%rd11], %r13;
	bar.sync 	0;
	setp.lt.u32 	%p2, %r18, 2;
	@%p2 bra 	$L__BB4_6;
	mul.wide.u32 	%rd12, %r1, 4;
	add.s64 	%rd3, %rd2, %rd12;
$L__BB4_3:
	shr.u32 	%r7, %r18, 1;
	setp.ge.u32 	%p3, %r1, %r7;
	@%p3 bra 	$L__BB4_5;
	mul.wide.u32 	%rd13, %r7, 4;
	add.s64 	%rd14, %rd3, %rd13;
	ld.global.u32 	%r14, [%rd14];
	ld.global.u32 	%r15, [%rd3];
	add.s32 	%r16, %r15, %r14;
	st.global.u32 	[%rd3], %r16;
$L__BB4_5:
	bar.sync 	0;
	setp.gt.u32 	%p4, %r18, 3;
	mov.u32 	%r18, %r7;
	@%p4 bra 	$L__BB4_3;
$L__BB4_6:
	setp.ne.s32 	%p5, %r1, 0;
	@%p5 bra 	$L__BB4_8;
	ld.global.u32 	%r17, [%rd2];
	cvta.to.global.u64 	%rd15, %rd5;
	mul.wide.u32 	%rd16, %r2, 4;
	add.s64 	%rd17, %rd15, %rd16;
	st.global.u32 	[%rd17], %r17;
$L__BB4_8:
	ret;

}
	// .globl	_Z27reduceInterleavedUnrolling4PiS_i
.visible .entry _Z27reduceInterleavedUnrolling4PiS_i(
	.param .u64 .ptr .align 1 _Z27reduceInterleavedUnrolling4PiS_i_param_0,
	.param .u64 .ptr .align 1 _Z27reduceInterleavedUnrolling4PiS_i_param_1,
	.param .u32 _Z27reduceInterleavedUnrolling4PiS_i_param_2
)
{
	.reg .pred 	%p<6>;
	.reg .b32 	%r<26>;
	.reg .b64 	%rd<22>;

	ld.param.u64 	%rd4, [_Z27reduceInterleavedUnrolling4PiS_i_param_0];
	ld.param.u64 	%rd5, [_Z27reduceInterleavedUnrolling4PiS_i_param_1];
	ld.param.u32 	%r8, [_Z27reduceInterleavedUnrolling4PiS_i_param_2];
	mov.u32 	%r1, %tid.x;
	mov.u32 	%r2, %ctaid.x;
	mov.u32 	%r25, %ntid.x;
	mul.lo.s32 	%r9, %r25, %r2;
	shl.b32 	%r10, %r9, 2;
	add.s32 	%r4, %r10, %r1;
	cvt.u64.u32 	%rd1, %r10;
	mad.lo.s32 	%r5, %r25, 3, %r4;
	setp.ge.u32 	%p1, %r5, %r8;
	@%p1 bra 	$L__BB5_8;
	cvta.to.global.u64 	%rd6, %rd4;
	shl.b64 	%rd7, %rd1, 2;
	add.s64 	%rd2, %rd6, %rd7;
	mul.wide.u32 	%rd8, %r4, 4;
	add.s64 	%rd9, %rd6, %rd8;
	ld.global.u32 	%r11, [%rd9];
	shl.b32 	%r12, %r25, 1;
	sub.s32 	%r13, %r5, %r12;
	mul.wide.u32 	%rd10, %r13, 4;
	add.s64 	%rd11, %rd6, %rd10;
	ld.global.u32 	%r14, [%rd11];
	add.s32 	%r15, %r13, %r25;
	mul.wide.u32 	%rd12, %r15, 4;
	add.s64 	%rd13, %rd6, %rd12;
	ld.global.u32 	%r16, [%rd13];
	mul.wide.u32 	%rd14, %r5, 4;
	add.s64 	%rd15, %rd6, %rd14;
	ld.global.u32 	%r17, [%rd15];
	add.s32 	%r18, %r14, %r11;
	add.s32 	%r19, %r18, %r16;
	add.s32 	%r20, %r19, %r17;
	st.global.u32 	[%rd9], %r20;
	bar.sync 	0;
	setp.lt.u32 	%p2, %r25, 2;
	@%p2 bra 	$L__BB5_6;
	mul.wide.u32 	%rd16, %r1, 4;
	add.s64 	%rd3, %rd2, %rd16;
$L__BB5_3:
	shr.u32 	%r7, %r25, 1;
	setp.ge.u32 	%p3, %r1, %r7;
	@%p3 bra 	$L__BB5_5;
	mul.wide.u32 	%rd17, %r7, 4;
	add.s64 	%rd18, %rd3, %rd17;
	ld.global.u32 	%r21, [%rd18];
	ld.global.u32 	%r22, [%rd3];
	add.s32 	%r23, %r22, %r21;
	st.global.u32 	[%rd3], %r23;
$L__BB5_5:
	bar.sync 	0;
	setp.gt.u32 	%p4, %r25, 3;
	mov.u32 	%r25, %r7;
	@%p4 bra 	$L__BB5_3;
$L__BB5_6:
	setp.ne.s32 	%p5, %r1, 0;
	@%p5 bra 	$L__BB5_8;
	ld.global.u32 	%r24, [%rd2];
	cvta.to.global.u64 	%rd19, %rd5;
	mul.wide.u32 	%rd20, %r2, 4;
	add.s64 	%rd21, %rd19, %rd20;
	st.global.u32 	[%rd21], %r24;
$L__BB5_8:
	ret;

}
	// .globl	_Z27reduceInterleavedUnrolling8PiS_i
.visible .entry _Z27reduceInterleavedUnrolling8PiS_i(
	.param .u64 .ptr .align 1 _Z27reduceInterleavedUnrolling8PiS_i_param_0,
	.param .u64 .ptr .align 1 _Z27reduceInterleavedUnrolling8PiS_i_param_1,
	.param .u32 _Z27reduceInterleavedUnrolling8PiS_i_param_2
)
{
	.reg .pred 	%p<6>;
	.reg .b32 	%r<37>;
	.reg .b64 	%rd<30>;

	ld.param.u64 	%rd4, [_Z27reduceInterleavedUnrolling8PiS_i_param_0];
	ld.param.u64 	%rd5, [_Z27reduceInterleavedUnrolling8PiS_i_param_1];
	ld.param.u32 	%r8, [_Z27reduceInterleavedUnrolling8PiS_i_param_2];
	mov.u32 	%r1, %tid.x;
	mov.u32 	%r2, %ctaid.x;
	mov.u32 	%r36, %ntid.x;
	mul.lo.s32 	%r9, %r36, %r2;
	shl.b32 	%r10, %r9, 3;
	add.s32 	%r4, %r10, %r1;
	cvt.u64.u32 	%rd1, %r10;
	mad.lo.s32 	%r5, %r36, 7, %r4;
	setp.ge.u32 	%p1, %r5, %r8;
	@%p1 bra 	$L__BB6_8;
	cvta.to.global.u64 	%rd6, %rd4;
	shl.b64 	%rd7, %rd1, 2;
	add.s64 	%rd2, %rd6, %rd7;
	mul.wide.u32 	%rd8, %r4, 4;
	add.s64 	%rd9, %rd6, %rd8;
	ld.global.u32 	%r11, [%rd9];
	mad.lo.s32 	%r12, %r36, -6, %r5;
	mul.wide.u32 	%rd10, %r12, 4;
	add.s64 	%rd11, %rd6, %rd10;
	ld.global.u32 	%r13, [%rd11];
	add.s32 	%r14, %r12, %r36;
	mul.wide.u32 	%rd12, %r14, 4;
	add.s64 	%rd13, %rd6, %rd12;
	ld.global.u32 	%r15, [%rd13];
	add.s32 	%r16, %r14, %r36;
	mul.wide.u32 	%rd14, %r16, 4;
	add.s64 	%rd15, %rd6, %rd14;
	ld.global.u32 	%r17, [%rd15];
	add.s32 	%r18, %r16, %r36;
	mul.wide.u32 	%rd16, %r18, 4;
	add.s64 	%rd17, %rd6, %rd16;
	ld.global.u32 	%r19, [%rd17];
	add.s32 	%r20, %r18, %r36;
	mul.wide.u32 	%rd18, %r20, 4;
	add.s64 	%rd19, %rd6, %rd18;
	ld.global.u32 	%r21, [%rd19];
	add.s32 	%r22, %r20, %r36;
	mul.wide.u32 	%rd20, %r22, 4;
	add.s64 	%rd21, %rd6, %rd20;
	ld.global.u32 	%r23, [%rd21];
	mul.wide.u32 	%rd22, %r5, 4;
	add.s64 	%rd23, %rd6, %rd22;
	ld.global.u32 	%r24, [%rd23];
	add.s32 	%r25, %r13, %r11;
	add.s32 	%r26, %r25, %r15;
	add.s32 	%r27, %r26, %r17;
	add.s32 	%r28, %r27, %r19;
	add.s32 	%r29, %r28, %r21;
	add.s32 	%r30, %r29, %r23;
	add.s32 	%r31, %r30, %r24;
	st.global.u32 	[%rd9], %r31;
	bar.sync 	0;
	setp.lt.u32 	%p2, %r36, 2;
	@%p2 bra 	$L__BB6_6;
	mul.wide.u32 	%rd24, %r1, 4;
	add.s64 	%rd3, %rd2, %rd24;
$L__BB6_3:
	shr.u32 	%r7, %r36, 1;
	setp.ge.u32 	%p3, %r1, %r7;
	@%p3 bra 	$L__BB6_5;
	mul.wide.u32 	%rd25, %r7, 4;
	add.s64 	%rd26, %rd3, %rd25;
	ld.global.u32 	%r32, [%rd26];
	ld.global.u32 	%r33, [%rd3];
	add.s32 	%r34, %r33, %r32;
	st.global.u32 	[%rd3], %r34;
$L__BB6_5:
	bar.sync 	0;
	setp.gt.u32 	%p4, %r36, 3;
	mov.u32 	%r36, %r7;
	@%p4 bra 	$L__BB6_3;
$L__BB6_6:
	setp.ne.s32 	%p5, %r1, 0;
	@%p5 bra 	$L__BB6_8;
	ld.global.u32 	%r35, [%rd2];
	cvta.to.global.u64 	%rd27, %rd5;
	mul.wide.u32 	%rd28, %r2, 4;
	add.s64 	%rd29, %rd27, %rd28;
	st.global.u32 	[%rd29], %r35;
$L__BB6_8:
	ret;

}


// ===== COMPILED SASS (sm_100) =====

	.target	sm_100

	.elftype	@"ET_EXEC"


//--------------------- .note.nv.tkinfo           --------------------------
	.section	.note.nv.tkinfo,"",@"SHT_NOTE"
	.sectionflags	@"SHF_NOTE_NV_TKINFO"
	.tkinfo
        /*0018*/ 	.word	0x00000002
        /*0030*/ 	.string	""
        /*0030*/ 	.string	"ptxas"
        /*0030*/ 	.string	"Cuda compilation tools, release 13.0, V13.0.88"
        /*0030*/ 	.string	"Build cuda_13.0.r13.0/compiler.36424714_0"
        /*0030*/ 	.string	"-arch sm_100 -m 64 "



//--------------------- .note.nv.cuinfo           --------------------------
	.section	.note.nv.cuinfo,"",@"SHT_NOTE"
	.sectionflags	@"SHF_NOTE_NV_CUINFO"
        /*0018*/ 	.short	0x0002
        /*001a*/ 	.short	0x0064
        /*001c*/ 	.short	0x0082
	.zero		2


//--------------------- .nv.info                  --------------------------
	.section	.nv.info,"",@"SHT_CUDA_INFO"
	.align	4


	//----- nvinfo : EIATTR_REGCOUNT
	.align		4
        /*0000*/ 	.byte	0x04, 0x2f
        /*0002*/ 	.short	(.L_1 - .L_0)
	.align		4
.L_0:
        /*0004*/ 	.word	index@(_Z6warmupPiS_i)
        /*0008*/ 	.word	0x00000010


	//----- nvinfo : EIATTR_FRAME_SIZE
	.align		4
.L_1:
        /*000c*/ 	.byte	0x04, 0x11
        /*000e*/ 	.short	(.L_3 - .L_2)
	.align		4
.L_2:
        /*0010*/ 	.word	index@(_Z6warmupPiS_i)
        /*0014*/ 	.word	0x00000000


	//----- nvinfo : EIATTR_REGCOUNT
	.align		4
.L_3:
        /*0018*/ 	.byte	0x04, 0x2f
        /*001a*/ 	.short	(.L_5 - .L_4)
	.align		4
.L_4:
        /*001c*/ 	.word	index@(_Z16reduceNeighboredPiS_i)
        /*0020*/ 	.word	0x00000010


	//----- nvinfo : EIATTR_FRAME_SIZE
	.align		4
.L_5:
        /*0024*/ 	.byte	0x04, 0x11
        /*0026*/ 	.short	(.L_7 - .L_6)
	.align		4
.L_6:
        /*0028*/ 	.word	index@(_Z16reduceNeighboredPiS_i)
        /*002c*/ 	.word	0x00000000


	//----- nvinfo : EIATTR_REGCOUNT
	.align		4
.L_7:
        /*0030*/ 	.byte	0x04, 0x2f
        /*0032*/ 	.short	(.L_9 - .L_8)
	.align		4
.L_8:
        /*0034*/ 	.word	index@(_Z20reduceNeighboredLessPiS_i)
        /*0038*/ 	.word	0x0000000e


	//----- nvinfo : EIATTR_FRAME_SIZE
	.align		4
.L_9:
        /*003c*/ 	.byte	0x04, 0x11
        /*003e*/ 	.short	(.L_11 - .L_10)
	.align		4
.L_10:
        /*0040*/ 	.word	index@(_Z20reduceNeighboredLessPiS_i)
        /*0044*/ 	.word	0x00000000


	//----- nvinfo : EIATTR_REGCOUNT
	.align		4
.L_11:
        /*0048*/ 	.byte	0x04, 0x2f
        /*004a*/ 	.short	(.L_13 - .L_12)
	.align		4
.L_12:
        /*004c*/ 	.word	index@(_Z17reduceInterleavedPiS_i)
        /*0050*/ 	.word	0x00000010


	//----- nvinfo : EIATTR_FRAME_SIZE
	.align		4
.L_13:
        /*0054*/ 	.byte	0x04, 0x11
        /*0056*/ 	.short	(.L_15 - .L_14)
	.align		4
.L_14:
        /*0058*/ 	.word	index@(_Z17reduceInterleavedPiS_i)
        /*005c*/ 	.word	0x00000000


	//----- nvinfo : EIATTR_REGCOUNT
	.align		4
.L_15:
        /*0060*/ 	.byte	0x04, 0x2f
        /*0062*/ 	.short	(.L_17 - .L_16)
	.align		4
.L_16:
        /*0064*/ 	.word	index@(_Z27reduceInterleavedUnrolling2PiS_i)
        /*0068*/ 	.word	0x00000010


	//----- nvinfo : EIATTR_FRAME_SIZE
	.align		4
.L_17:
        /*006c*/ 	.byte	0x04, 0x11
        /*006e*/ 	.short	(.L_19 - .L_18)
	.align		4
.L_18:
        /*0070*/ 	.word	index@(_Z27reduceInterleavedUnrolling2PiS_i)
        /*0074*/ 	.word	0x00000000


	//----- nvinfo : EIATTR_REGCOUNT
	.align		4
.L_19:
        /*0078*/ 	.byte	0x04, 0x2f
        /*007a*/ 	.short	(.L_21 - .L_20)
	.align		4
.L_20:
        /*007c*/ 	.word	index@(_Z27reduceInterleavedUnrolling4PiS_i)
        /*0080*/ 	.word	0x00000014


	//----- nvinfo : EIATTR_FRAME_SIZE
	.align		4
.L_21:
        /*0084*/ 	.byte	0x04, 0x11
        /*0086*/ 	.short	(.L_23 - .L_22)
	.align		4
.L_22:
        /*0088*/ 	.word	index@(_Z27reduceInterleavedUnrolling4PiS_i)
        /*008c*/ 	.word	0x00000000


	//----- nvinfo : EIATTR_REGCOUNT
	.align		4
.L_23:
        /*0090*/ 	.byte	0x04, 0x2f
        /*0092*/ 	.short	(.L_25 - .L_24)
	.align		4
.L_24:
        /*0094*/ 	.word	index@(_Z27reduceInterleavedUnrolling8PiS_i)
        /*0098*/ 	.word	0x0000001a


	//----- nvinfo : EIATTR_FRAME_SIZE
	.align		4
.L_25:
        /*009c*/ 	.byte	0x04, 0x11
        /*009e*/ 	.short	(.L_27 - .L_26)
	.align		4
.L_26:
        /*00a0*/ 	.word	index@(_Z27reduceInterleavedUnrolling8PiS_i)
        /*00a4*/ 	.word	0x00000000


	//----- nvinfo : EIATTR_MIN_STACK_SIZE
	.align		4
.L_27:
        /*00a8*/ 	.byte	0x04, 0x12
        /*00aa*/ 	.short	(.L_29 - .L_28)
	.align		4
.L_28:
        /*00ac*/ 	.word	index@(_Z27reduceInterleavedUnrolling8PiS_i)
        /*00b0*/ 	.word	0x00000000


	//----- nvinfo : EIATTR_MIN_STACK_SIZE
	.align		4
.L_29:
        /*00b4*/ 	.byte	0x04, 0x12
        /*00b6*/ 	.short	(.L_31 - .L_30)
	.align		4
.L_30:
        /*00b8*/ 	.word	index@(_Z27reduceInterleavedUnrolling4PiS_i)
        /*00bc*/ 	.word	0x00000000


	//----- nvinfo : EIATTR_MIN_STACK_SIZE
	.align		4
.L_31:
        /*00c0*/ 	.byte	0x04, 0x12
        /*00c2*/ 	.short	(.L_33 - .L_32)
	.align		4
.L_32:
        /*00c4*/ 	.word	index@(_Z27reduceInterleavedUnrolling2PiS_i)
        /*00c8*/ 	.word	0x00000000


	//----- nvinfo : EIATTR_MIN_STACK_SIZE
	.align		4
.L_33:
        /*00cc*/ 	.byte	0x04, 0x12
        /*00ce*/ 	.short	(.L_35 - .L_34)
	.align		4
.L_34:
        /*00d0*/ 	.word	index@(_Z17reduceInterleavedPiS_i)
        /*00d4*/ 	.word	0x00000000


	//----- nvinfo : EIATTR_MIN_STACK_SIZE
	.align		4
.L_35:
        /*00d8*/ 	.byte	0x04, 0x12
        /*00da*/ 	.short	(.L_37 - .L_36)
	.align		4
.L_36:
        /*00dc*/ 	.word	index@(_Z20reduceNeighboredLessPiS_i)
        /*00e0*/ 	.word	0x00000000


	//----- nvinfo : EIATTR_MIN_STACK_SIZE
	.align		4
.L_37:
        /*00e4*/ 	.byte	0x04, 0x12
        /*00e6*/ 	.short	(.L_39 - .L_38)
	.align		4
.L_38:
        /*00e8*/ 	.word	index@(_Z16reduceNeighboredPiS_i)
        /*00ec*/ 	.word	0x00000000


	//----- nvinfo : EIATTR_MIN_STACK_SIZE
	.align		4
.L_39:
        /*00f0*/ 	.byte	0x04, 0x12
        /*00f2*/ 	.short	(.L_41 - .L_40)
	.align		4
.L_40:
        /*00f4*/ 	.word	index@(_Z6warmupPiS_i)
        /*00f8*/ 	.word	0x00000000
.L_41:


//--------------------- .nv.compat                --------------------------
	.section	.nv.compat,"",@"SHT_CUDA_COMPAT_INFO"
	.align	4
        /*0000*/ 	.byte	0x02, 0x09, 0x00, 0x00, 0x02, 0x02, 0x01, 0x00, 0x02, 0x05, 0x05, 0x00, 0x03, 0x07, 0x01, 0x01
        /*0010*/ 	.byte	0x02, 0x03, 0x00, 0x00, 0x02, 0x06, 0x01, 0x00, 0x04, 0x0b, 0x08, 0x00, 0x09, 0x00, 0x00, 0x00
        /*0020*/ 	.byte	0x00, 0x00, 0x00, 0x00


//--------------------- .nv.info._Z27reduceInterleavedUnrolling8PiS_i --------------------------
	.section	.nv.info._Z27reduceInterleavedUnrolling8PiS_i,"",@"SHT_CUDA_INFO"
	.sectionflags	@""
	.align	4


	//----- nvinfo : EIATTR_CUDA_API_VERSION
	.align		4
        /*0000*/ 	.byte	0x04, 0x37
        /*0002*/ 	.short	(.L_43 - .L_42)
.L_42:
        /*0004*/ 	.word	0x00000082


	//----- nvinfo : EIATTR_KPARAM_INFO
	.align		4
.L_43:
        /*0008*/ 	.byte	0x04, 0x17
        /*000a*/ 	.short	(.L_45 - .L_44)
.L_44:
        /*000c*/ 	.word	0x00000000
        /*0010*/ 	.short	0x0002
        /*0012*/ 	.short	0x0010
        /*0014*/ 	.byte	0x00, 0xf0, 0x11, 0x00


	//----- nvinfo : EIATTR_KPARAM_INFO
	.align		4
.L_45:
        /*0018*/ 	.byte	0x04, 0x17
        /*001a*/ 	.short	(.L_47 - .L_46)
.L_46:
        /*001c*/ 	.word	0x00000000
        /*0020*/ 	.short	0x0001
        /*0022*/ 	.short	0x0008
        /*0024*/ 	.byte	0x00, 0xf5, 0x21, 0x00


	//----- nvinfo : EIATTR_KPARAM_INFO
	.align		4
.L_47:
        /*0028*/ 	.byte	0x04, 0x17
        /*002a*/ 	.short	(.L_49 - .L_48)
.L_48:
        /*002c*/ 	.word	0x00000000
        /*0030*/ 	.short	0x0000
        /*0032*/ 	.short	0x0000
        /*0034*/ 	.byte	0x00, 0xf5, 0x21, 0x00


	//----- nvinfo : EIATTR_SPARSE_MMA_MASK
	.align		4
.L_49:
        /*0038*/ 	.byte	0x03, 0x50
        /*003a*/ 	.short	0x0000


	//----- nvinfo : EIATTR_MAXREG_COUNT
	.align		4
        /*003c*/ 	.byte	0x03, 0x1b
        /*003e*/ 	.short	0x00ff


	//----- nvinfo : EIATTR_NUM_BARRIERS
	.align		4
        /*0040*/ 	.byte	0x02, 0x4c
        /*0042*/ 	.byte	0x01
	.zero		1


	//----- nvinfo : EIATTR_MERCURY_ISA_VERSION
	.align		4
        /*0044*/ 	.byte	0x03, 0x5f
        /*0046*/ 	.short	0x0101


	//----- nvinfo : EIATTR_VRC_CTA_INIT_COUNT
	.align		4
        /*0048*/ 	.byte	0x02, 0x4a
	.zero		1
	.zero		1


	//----- nvinfo : EIATTR_EXIT_INSTR_OFFSETS
	.align		4
        /*004c*/ 	.byte	0x04, 0x1c
        /*004e*/ 	.short	(.L_51 - .L_50)


	//   ....[0]....
.L_50:
        /*0050*/ 	.word	0x000000a0


	//   ....[1]....
        /*0054*/ 	.word	0x000003e0


	//   ....[2]....
        /*0058*/ 	.word	0x00000430


	//----- nvinfo : EIATTR_CRS_STACK_SIZE
	.align		4
.L_51:
        /*005c*/ 	.byte	0x04, 0x1e
        /*005e*/ 	.short	(.L_53 - .L_52)
.L_52:
        /*0060*/ 	.word	0x00000000


	//----- nvinfo : EIATTR_CBANK_PARAM_SIZE
	.align		4
.L_53:
        /*0064*/ 	.byte	0x03, 0x19
        /*0066*/ 	.short	0x0014


	//----- nvinfo : EIATTR_PARAM_CBANK
	.align		4
        /*0068*/ 	.byte	0x04, 0x0a
        /*006a*/ 	.short	(.L_55 - .L_54)
	.align		4
.L_54:
        /*006c*/ 	.word	index@(.nv.constant0._Z27reduceInterleavedUnrolling8PiS_i)
        /*0070*/ 	.short	0x0380
        /*0072*/ 	.short	0x0014


	//----- nvinfo : EIATTR_SW_WAR
	.align		4
.L_55:
        /*0074*/ 	.byte	0x04, 0x36
        /*0076*/ 	.short	(.L_57 - .L_56)
.L_56:
        /*0078*/ 	.word	0x00000008
.L_57:


//--------------------- .nv.info._Z27reduceInterleavedUnrolling4PiS_i --------------------------
	.section	.nv.info._Z27reduceInterleavedUnrolling4PiS_i,"",@"SHT_CUDA_INFO"
	.sectionflags	@""
	.align	4


	//----- nvinfo : EIATTR_CUDA_API_VERSION
	.align		4
        /*0000*/ 	.byte	0x04, 0x37
        /*0002*/ 	.short	(.L_59 - .L_58)
.L_58:
        /*0004*/ 	.word	0x00000082


	//----- nvinfo : EIATTR_KPARAM_INFO
	.align		4
.L_59:
        /*0008*/ 	.byte	0x04, 0x17
        /*000a*/ 	.short	(.L_61 - .L_60)
.L_60:
        /*000c*/ 	.word	0x00000000
        /*0010*/ 	.short	0x0002
        /*0012*/ 	.short	0x0010
        /*0014*/ 	.byte	0x00, 0xf0, 0x11, 0x00


	//----- nvinfo : EIATTR_KPARAM_INFO
	.align		4
.L_61:
        /*0018*/ 	.byte	0x04, 0x17
        /*001a*/ 	.short	(.L_63 - .L_62)
.L_62:
        /*001c*/ 	.word	0x00000000
        /*0020*/ 	.short	0x0001
        /*0022*/ 	.short	0x0008
        /*0024*/ 	.byte	0x00, 0xf5, 0x21, 0x00


	//----- nvinfo : EIATTR_KPARAM_INFO
	.align		4
.L_63:
        /*0028*/ 	.byte	0x04, 0x17
        /*002a*/ 	.short	(.L_65 - .L_64)
.L_64:
        /*002c*/ 	.word	0x00000000
        /*0030*/ 	.short	0x0000
        /*0032*/ 	.short	0x0000
        /*0034*/ 	.byte	0x00, 0xf5, 0x21, 0x00


	//----- nvinfo : EIATTR_SPARSE_MMA_MASK
	.align		4
.L_65:
        /*0038*/ 	.byte	0x03, 0x50
        /*003a*/ 	.short	0x0000


	//----- nvinfo : EIATTR_MAXREG_COUNT
	.align		4
        /*003c*/ 	.byte	0x03, 0x1b
        /*003e*/ 	.short	0x00ff


	//----- nvinfo : EIATTR_NUM_BARRIERS
	.align		4
        /*0040*/ 	.byte	0x02, 0x4c
        /*0042*/ 	.byte	0x01
	.zero		1


	//----- nvinfo : EIATTR_MERCURY_ISA_VERSION
	.align		4
        /*0044*/ 	.byte	0x03, 0x5f
        /*0046*/ 	.short	0x0101


	//----- nvinfo : EIATTR_VRC_CTA_INIT_COUNT
	.align		4
        /*0048*/ 	.byte	0x02, 0x4a
	.zero		1
	.zero		1


	//----- nvinfo : EIATTR_EXIT_INSTR_OFFSETS
	.align		4
        /*004c*/ 	.byte	0x04, 0x1c
        /*004e*/ 	.short	(.L_67 - .L_66)


	//   ....[0]....
.L_66:
        /*0050*/ 	.word	0x000000a0


	//   ....[1]....
        /*0054*/ 	.word	0x00000300


	//   ....[2]....
        /*0058*/ 	.word	0x00000350


	//----- nvinfo : EIATTR_CRS_STACK_SIZE
	.align		4
.L_67:
        /*005c*/ 	.byte	0x04, 0x1e
        /*005e*/ 	.short	(.L_69 - .L_68)
.L_68:
        /*0060*/ 	.word	0x00000000


	//----- nvinfo : EIATTR_CBANK_PARAM_SIZE
	.align		4
.L_69:
        /*0064*/ 	.byte	0x03, 0x19
        /*0066*/ 	.short	0x0014


	//----- nvinfo : EIATTR_PARAM_CBANK
	.align		4
        /*0068*/ 	.byte	0x04, 0x0a
        /*006a*/ 	.short	(.L_71 - .L_70)
	.align		4
.L_70:
        /*006c*/ 	.word	index@(.nv.constant0._Z27reduceInterleavedUnrolling4PiS_i)
        /*0070*/ 	.short	0x0380
        /*0072*/ 	.short	0x0014


	//----- nvinfo : EIATTR_SW_WAR
	.align		4
.L_71:
        /*0074*/ 	.byte	0x04, 0x36
        /*0076*/ 	.short	(.L_73 - .L_72)
.L_72:
        /*0078*/ 	.word	0x00000008
.L_73:


//--------------------- .nv.info._Z27reduceInterleavedUnrolling2PiS_i --------------------------
	.section	.nv.info._Z27reduceInterleavedUnrolling2PiS_i,"",@"SHT_CUDA_INFO"
	.sectionflags	@""
	.align	4


	//----- nvinfo : EIATTR_CUDA_API_VERSION
	.align		4
        /*0000*/ 	.byte	0x04, 0x37
        /*0002*/ 	.short	(.L_75 - .L_74)
.L_74:
        /*0004*/ 	.word	0x00000082


	//----- nvinfo : EIATTR_KPARAM_INFO
	.align		4
.L_75:
        /*0008*/ 	.byte	0x04, 0x17
        /*000a*/ 	.short	(.L_77 - .L_76)
.L_76:
        /*000c*/ 	.word	0x00000000
        /*0010*/ 	.short	0x0002
        /*0012*/ 	.short	0x0010
        /*0014*/ 	.byte	0x00, 0xf0, 0x11, 0x00


	//----- nvinfo : EIATTR_KPARAM_INFO
	.align		4
.L_77:
        /*0018*/ 	.byte	0x04, 0x17
        /*001a*/ 	.short	(.L_79 - .L_78)
.L_78:
        /*001c*/ 	.word	0x00000000
        /*0020*/ 	.short	0x0001
        /*0022*/ 	.short	0x0008
        /*0024*/ 	.byte	0x00, 0xf5, 0x21, 0x00


	//----- nvinfo : EIATTR_KPARAM_INFO
	.align		4
.L_79:
        /*0028*/ 	.byte	0x04, 0x17
        /*002a*/ 	.short	(.L_81 - .L_80)
.L_80:
        /*002c*/ 	.word	0x00000000
        /*0030*/ 	.short	0x0000
        /*0032*/ 	.short	0x0000
        /*0034*/ 	.byte	0x00, 0xf5, 0x21, 0x00


	//----- nvinfo : EIATTR_SPARSE_MMA_MASK
	.align		4
.L_81:
        /*0038*/ 	.byte	0x03, 0x50
        /*003a*/ 	.short	0x0000


	//----- nvinfo : EIATTR_MAXREG_COUNT
	.align		4
        /*003c*/ 	.byte	0x03, 0x1b
        /*003e*/ 	.short	0x00ff


	//----- nvinfo : EIATTR_NUM_BARRIERS
	.align		4
        /*0040*/ 	.byte	0x02, 0x4c
        /*0042*/ 	.byte	0x01
	.zero		1


	//----- nvinfo : EIATTR_MERCURY_ISA_VERSION
	.align		4
        /*0044*/ 	.byte	0x03, 0x5f
        /*0046*/ 	.short	0x0101


	//----- nvinfo : EIATTR_VRC_CTA_INIT_COUNT
	.align		4
        /*0048*/ 	.byte	0x02, 0x4a
	.zero		1
	.zero		1


	//----- nvinfo : EIATTR_EXIT_INSTR_OFFSETS
	.align		4
        /*004c*/ 	.byte	0x04, 0x1c
        /*004e*/ 	.short	(.L_83 - .L_82)


	//   ....[0]....
.L_82:
        /*0050*/ 	.word	0x000000b0


	//   ....[1]....
        /*0054*/ 	.word	0x000002a0


	//   ....[2]....
        /*0058*/ 	.word	0x000002f0


	//----- nvinfo : EIATTR_CRS_STACK_SIZE
	.align		4
.L_83:
        /*005c*/ 	.byte	0x04, 0x1e
        /*005e*/ 	.short	(.L_85 - .L_84)
.L_84:
        /*0060*/ 	.word	0x00000000


	//----- nvinfo : EIATTR_CBANK_PARAM_SIZE
	.align		4
.L_85:
        /*0064*/ 	.byte	0x03, 0x19
        /*0066*/ 	.short	0x0014


	//----- nvinfo : EIATTR_PARAM_CBANK
	.align		4
        /*0068*/ 	.byte	0x04, 0x0a
        /*006a*/ 	.short	(.L_87 - .L_86)
	.align		4
.L_86:
        /*006c*/ 	.word	index@(.nv.constant0._Z27reduceInterleavedUnrolling2PiS_i)
        /*0070*/ 	.short	0x0380
        /*0072*/ 	.short	0x0014


	//----- nvinfo : EIATTR_SW_WAR
	.align		4
.L_87:
        /*0074*/ 	.byte	0x04, 0x36
        /*0076*/ 	.short	(.L_89 - .L_88)
.L_88:
        /*0078*/ 	.word	0x00000008
.L_89:


//--------------------- .nv.info._Z17reduceInterleavedPiS_i --------------------------
	.section	.nv.info._Z17reduceInterleavedPiS_i,"",@"SHT_CUDA_INFO"
	.sectionflags	@""
	.align	4


	//----- nvinfo : EIATTR_CUDA_API_VERSION
	.align		4
        /*0000*/ 	.byte	0x04, 0x37
        /*0002*/ 	.short	(.L_91 - .L_90)
.L_90:
        /*0004*/ 	.word	0x00000082


	//----- nvinfo : EIATTR_KPARAM_INFO
	.align		4
.L_91:
        /*0008*/ 	.byte	0x04, 0x17
        /*000a*/ 	.short	(.L_93 - .L_92)
.L_92:
        /*000c*/ 	.word	0x00000000
        /*0010*/ 	.short	0x0002
        /*0012*/ 	.short	0x0010
        /*0014*/ 	.byte	0x00, 0xf0, 0x11, 0x00


	//----- nvinfo : EIATTR_KPARAM_INFO
	.align		4
.L_93:
        /*0018*/ 	.byte	0x04, 0x17
        /*001a*/ 	.short	(.L_95 - .L_94)
.L_94:
        /*001c*/ 	.word	0x00000000
        /*0020*/ 	.short	0x0001
        /*0022*/ 	.short	0x0008
        /*0024*/ 	.byte	0x00, 0xf5, 0x21, 0x00


	//----- nvinfo : EIATTR_KPARAM_INFO
	.align		4
.L_95:
        /*0028*/ 	.byte	0x04, 0x17
        /*002a*/ 	.short	(.L_97 - .L_96)
.L_96:
        /*002c*/ 	.word	0x00000000
        /*0030*/ 	.short	0x0000
        /*0032*/ 	.short	0x0000
        /*0034*/ 	.byte	0x00, 0xf5, 0x21, 0x00


	//----- nvinfo : EIATTR_SPARSE_MMA_MASK
	.align		4
.L_97:
        /*0038*/ 	.byte	0x03, 0x50
        /*003a*/ 	.short	0x0000


	//----- nvinfo : EIATTR_MAXREG_COUNT
	.align		4
        /*003c*/ 	.byte	0x03, 0x1b
        /*003e*/ 	.short	0x00ff


	//----- nvinfo : EIATTR_NUM_BARRIERS
	.align		4
        /*0040*/ 	.byte	0x02, 0x4c
        /*0042*/ 	.byte	0x01
	.zero		1


	//----- nvinfo : EIATTR_MERCURY_ISA_VERSION
	.align		4
        /*0044*/ 	.byte	0x03, 0x5f
        /*0046*/ 	.short	0x0101


	//----- nvinfo : EIATTR_VRC_CTA_INIT_COUNT
	.align		4
        /*0048*/ 	.byte	0x02, 0x4a
	.zero		1
	.zero		1


	//----- nvinfo : EIATTR_EXIT_INSTR_OFFSETS
	.align		4
        /*004c*/ 	.byte	0x04, 0x1c
        /*004e*/ 	.short	(.L_99 - .L_98)


	//   ....[0]....
.L_98:
        /*0050*/ 	.word	0x000000a0


	//   ....[1]....
        /*0054*/ 	.word	0x000001f0


	//   ....[2]....
        /*0058*/ 	.word	0x00000240


	//----- nvinfo : EIATTR_CRS_STACK_SIZE
	.align		4
.L_99:
        /*005c*/ 	.byte	0x04, 0x1e
        /*005e*/ 	.short	(.L_101 - .L_100)
.L_100:
        /*0060*/ 	.word	0x00000000


	//----- nvinfo : EIATTR_CBANK_PARAM_SIZE
	.align		4
.L_101:
        /*0064*/ 	.byte	0x03, 0x19
        /*0066*/ 	.short	0x0014


	//----- nvinfo : EIATTR_PARAM_CBANK
	.align		4
        /*0068*/ 	.byte	0x04, 0x0a
        /*006a*/ 	.short	(.L_103 - .L_102)
	.align		4
.L_102:
        /*006c*/ 	.word	index@(.nv.constant0._Z17reduceInterleavedPiS_i)
        /*0070*/ 	.short	0x0380
        /*0072*/ 	.short	0x0014


	//----- nvinfo : EIATTR_SW_WAR
	.align		4
.L_103:
        /*0074*/ 	.byte	0x04, 0x36
        /*0076*/ 	.short	(.L_105 - .L_104)
.L_104:
        /*0078*/ 	.word	0x00000008
.L_105:


//--------------------- .nv.info._Z20reduceNeighboredLessPiS_i --------------------------
	.section	.nv.info._Z20reduceNeighboredLessPiS_i,"",@"SHT_CUDA_INFO"
	.sectionflags	@""
	.align	4


	//----- nvinfo : EIATTR_CUDA_API_VERSION
	.align		4
        /*0000*/ 	.byte	0x04, 0x37
        /*0002*/ 	.short	(.L_107 - .L_106)
.L_106:
        /*0004*/ 	.word	0x00000082


	//----- nvinfo : EIATTR_KPARAM_INFO
	.align		4
.L_107:
        /*0008*/ 	.byte	0x04, 0x17
        /*000a*/ 	.short	(.L_109 - .L_108)
.L_108:
        /*000c*/ 	.word	0x00000000
        /*0010*/ 	.short	0x0002
        /*0012*/ 	.short	0x0010
        /*0014*/ 	.byte	0x00, 0xf0, 0x11, 0x00


	//----- nvinfo : EIATTR_KPARAM_INFO
	.align		4
.L_109:
        /*0018*/ 	.byte	0x04, 0x17
        /*001a*/ 	.short	(.L_111 - .L_110)
.L_110:
        /*001c*/ 	.word	0x00000000
        /*0020*/ 	.short	0x0001
        /*0022*/ 	.short	0x0008
        /*0024*/ 	.byte	0x00, 0xf5, 0x21, 0x00


	//----- nvinfo : EIATTR_KPARAM_INFO
	.align		4
.L_111:
        /*0028*/ 	.byte	0x04, 0x17
        /*002a*/ 	.short	(.L_113 - .L_112)
.L_112:
        /*002c*/ 	.word	0x00000000
        /*0030*/ 	.short	0x0000
        /*0032*/ 	.short	0x0000
        /*0034*/ 	.byte	0x00, 0xf5, 0x21, 0x00


	//----- nvinfo : EIATTR_SPARSE_MMA_MASK
	.align		4
.L_113:
        /*0038*/ 	.byte	0x03, 0x50
        /*003a*/ 	.short	0x0000


	//----- nvinfo : EIATTR_MAXREG_COUNT
	.align		4
        /*003c*/ 	.byte	0x03, 0x1b
        /*003e*/ 	.short	0x00ff


	//----- nvinfo : EIATTR_NUM_BARRIERS
	.align		4
        /*0040*/ 	.byte	0x02, 0x4c
        /*0042*/ 	.byte	0x01
	.zero		1


	//----- nvinfo : EIATTR_MERCURY_ISA_VERSION
	.align		4
        /*0044*/ 	.byte	0x03, 0x5f
        /*0046*/ 	.short	0x0101


	//----- nvinfo : EIATTR_VRC_CTA_INIT_COUNT
	.align		4
        /*0048*/ 	.byte	0x02, 0x4a
	.zero		1
	.zero		1


	//----- nvinfo : EIATTR_EXIT_INSTR_OFFSETS
	.align		4
        /*004c*/ 	.byte	0x04, 0x1c
        /*004e*/ 	.short	(.L_115 - .L_114)


	//   ....[0]....
.L_114:
        /*0050*/ 	.word	0x00000090


	//   ....[1]....
        /*0054*/ 	.word	0x00000210


	//   ....[2]....
        /*0058*/ 	.word	0x00000260


	//----- nvinfo : EIATTR_CRS_STACK_SIZE
	.align		4
.L_115:
        /*005c*/ 	.byte	0x04, 0x1e
        /*005e*/ 	.short	(.L_117 - .L_116)
.L_116:
        /*0060*/ 	.word	0x00000000


	//----- nvinfo : EIATTR_CBANK_PARAM_SIZE
	.align		4
.L_117:
        /*0064*/ 	.byte	0x03, 0x19
        /*0066*/ 	.short	0x0014


	//----- nvinfo : EIATTR_PARAM_CBANK
	.align		4
        /*0068*/ 	.byte	0x04, 0x0a
        /*006a*/ 	.short	(.L_119 - .L_118)
	.align		4
.L_118:
        /*006c*/ 	.word	index@(.nv.constant0._Z20reduceNeighboredLessPiS_i)
        /*0070*/ 	.short	0x0380
        /*0072*/ 	.short	0x0014


	//----- nvinfo : EIATTR_SW_WAR
	.align		4
.L_119:
        /*0074*/ 	.byte	0x04, 0x36
        /*0076*/ 	.short	(.L_121 - .L_120)
.L_120:
        /*0078*/ 	.word	0x00000008
.L_121:


//--------------------- .nv.info._Z16reduceNeighboredPiS_i --------------------------
	.section	.nv.info._Z16reduceNeighboredPiS_i,"",@"SHT_CUDA_INFO"
	.sectionflags	@""
	.align	4


	//----- nvinfo : EIATTR_CUDA_API_VERSION
	.align		4
        /*0000*/ 	.byte	0x04, 0x37
        /*0002*/ 	.short	(.L_123 - .L_122)
.L_122:
        /*0004*/ 	.word	0x00000082


	//----- nvinfo : EIATTR_KPARAM_INFO
	.align		4
.L_123:
        /*0008*/ 	.byte	0x04, 0x17
        /*000a*/ 	.short	(.L_125 - .L_124)
.L_124:
        /*000c*/ 	.word	0x00000000
        /*0010*/ 	.short	0x0002
        /*0012*/ 	.short	0x0010
        /*0014*/ 	.byte	0x00, 0xf0, 0x11, 0x00


	//----- nvinfo : EIATTR_KPARAM_INFO
	.align		4
.L_125:
        /*0018*/ 	.byte	0x04, 0x17
        /*001a*/ 	.short	(.L_127 - .L_126)
.L_126:
        /*001c*/ 	.word	0x00000000
        /*0020*/ 	.short	0x0001
        /*0022*/ 	.short	0x0008
        /*0024*/ 	.byte	0x00, 0xf5, 0x21, 0x00


	//----- nvinfo : EIATTR_KPARAM_INFO
	.align		4
.L_127:
        /*0028*/ 	.byte	0x04, 0x17
        /*002a*/ 	.short	(.L_129 - .L_128)
.L_128:
        /*002c*/ 	.word	0x00000000
        /*0030*/ 	.short	0x0000
        /*0032*/ 	.short	0x0000
        /*0034*/ 	.byte	0x00, 0xf5, 0x21, 0x00


	//----- nvinfo : EIATTR_SPARSE_MMA_MASK
	.align		4
.L_129:
        /*0038*/ 	.byte	0x03, 0x50
        /*003a*/ 	.short	0x0000


	//----- nvinfo : EIATTR_MAXREG_COUNT
	.align		4
        /*003c*/ 	.byte	0x03, 0x1b
        /*003e*/ 	.short	0x00ff


	//----- nvinfo : EIATTR_NUM_BARRIERS
	.align		4
        /*0040*/ 	.byte	0x02, 0x4c
        /*0042*/ 	.byte	0x01
	.zero		1


	//----- nvinfo : EIATTR_MERCURY_ISA_VERSION
	.align		4
        /*0044*/ 	.byte	0x03, 0x5f
        /*0046*/ 	.short	0x0101


	//----- nvinfo : EIATTR_VRC_CTA_INIT_COUNT
	.align		4
        /*0048*/ 	.byte	0x02, 0x4a
	.zero		1
	.zero		1


	//----- nvinfo : EIATTR_EXIT_INSTR_OFFSETS
	.align		4
        /*004c*/ 	.byte	0x04, 0x1c
        /*004e*/ 	.short	(.L_131 - .L_130)


	//   ....[0]....
.L_130:
        /*0050*/ 	.word	0x00000090


	//   ....[1]....
        /*0054*/ 	.word	0x00000200


	//   ....[2]....
        /*0058*/ 	.word	0x00000250


	//----- nvinfo : EIATTR_CRS_STACK_SIZE
	.align		4
.L_131:
        /*005c*/ 	.byte	0x04, 0x1e
        /*005e*/ 	.short	(.L_133 - .L_132)
.L_132:
        /*0060*/ 	.word	0x00000000


	//----- nvinfo : EIATTR_CBANK_PARAM_SIZE
	.align		4
.L_133:
        /*0064*/ 	.byte	0x03, 0x19
        /*0066*/ 	.short	0x0014


	//----- nvinfo : EIATTR_PARAM_CBANK
	.align		4
        /*0068*/ 	.byte	0x04, 0x0a
        /*006a*/ 	.short	(.L_135 - .L_134)
	.align		4
.L_134:
        /*006c*/ 	.word	index@(.nv.constant0._Z16reduceNeighboredPiS_i)
        /*0070*/ 	.short	0x0380
        /*0072*/ 	.short	0x0014


	//----- nvinfo : EIATTR_SW_WAR
	.align		4
.L_135:
        /*0074*/ 	.byte	0x04, 0x36
        /*0076*/ 	.short	(.L_137 - .L_136)
.L_136:
        /*0078*/ 	.word	0x00000008
.L_137:


//--------------------- .nv.info._Z6warmupPiS_i   --------------------------
	.section	.nv.info._Z6warmupPiS_i,"",@"SHT_CUDA_INFO"
	.sectionflags	@""
	.align	4


	//----- nvinfo : EIATTR_CUDA_API_VERSION
	.align		4
        /*0000*/ 	.byte	0x04, 0x37
        /*0002*/ 	.short	(.L_139 - .L_138)
.L_138:
        /*0004*/ 	.word	0x00000082


	//----- nvinfo : EIATTR_KPARAM_INFO
	.align		4
.L_139:
        /*0008*/ 	.byte	0x04, 0x17
        /*000a*/ 	.short	(.L_141 - .L_140)
.L_140:
        /*000c*/ 	.word	0x00000000
        /*0010*/ 	.short	0x0002
        /*0012*/ 	.short	0x0010
        /*0014*/ 	.byte	0x00, 0xf0, 0x11, 0x00


	//----- nvinfo : EIATTR_KPARAM_INFO
	.align		4
.L_141:
        /*0018*/ 	.byte	0x04, 0x17
        /*001a*/ 	.short	(.L_143 - .L_142)
.L_142:
        /*001c*/ 	.word	0x00000000
        /*0020*/ 	.short	0x0001
        /*0022*/ 	.short	0x0008
        /*0024*/ 	.byte	0x00, 0xf5, 0x21, 0x00


	//----- nvinfo : EIATTR_KPARAM_INFO
	.align		4
.L_143:
        /*0028*/ 	.byte	0x04, 0x17
        /*002a*/ 	.short	(.L_145 - .L_144)
.L_144:
        /*002c*/ 	.word	0x00000000
        /*0030*/ 	.short	0x0000
        /*0032*/ 	.short	0x0000
        /*0034*/ 	.byte	0x00, 0xf5, 0x21, 0x00


	//----- nvinfo : EIATTR_SPARSE_MMA_MASK
	.align		4
.L_145:
        /*0038*/ 	.byte	0x03, 0x50
        /*003a*/ 	.short	0x0000


	//----- nvinfo : EIATTR_MAXREG_COUNT
	.align		4
        /*003c*/ 	.byte	0x03, 0x1b
        /*003e*/ 	.short	0x00ff


	//----- nvinfo : EIATTR_NUM_BARRIERS
	.align		4
        /*0040*/ 	.byte	0x02, 0x4c
        /*0042*/ 	.byte	0x01
	.zero		1


	//----- nvinfo : EIATTR_MERCURY_ISA_VERSION
	.align		4
        /*0044*/ 	.byte	0x03, 0x5f
        /*0046*/ 	.short	0x0101


	//----- nvinfo : EIATTR_VRC_CTA_INIT_COUNT
	.align		4
        /*0048*/ 	.byte	0x02, 0x4a
	.zero		1
	.zero		1


	//----- nvinfo : EIATTR_EXIT_INSTR_OFFSETS
	.align		4
        /*004c*/ 	.byte	0x04, 0x1c
        /*004e*/ 	.short	(.L_147 - .L_146)


	//   ....[0]....
.L_146:
        /*0050*/ 	.word	0x00000090


	//   ....[1]....
        /*0054*/ 	.word	0x00000200


	//   ....[2]....
        /*0058*/ 	.word	0x00000250


	//----- nvinfo : EIATTR_CRS_STACK_SIZE
	.align		4
.L_147:
        /*005c*/ 	.byte	0x04, 0x1e
        /*005e*/ 	.short	(.L_149 - .L_148)
.L_148:
        /*0060*/ 	.word	0x00000000


	//----- nvinfo : EIATTR_CBANK_PARAM_SIZE
	.align		4
.L_149:
        /*0064*/ 	.byte	0x03, 0x19
        /*0066*/ 	.short	0x0014


	//----- nvinfo : EIATTR_PARAM_CBANK
	.align		4
        /*0068*/ 	.byte	0x04, 0x0a
        /*006a*/ 	.short	(.L_151 - .L_150)
	.align		4
.L_150:
        /*006c*/ 	.word	index@(.nv.constant0._Z6warmupPiS_i)
        /*0070*/ 	.short	0x0380
        /*0072*/ 	.short	0x0014


	//----- nvinfo : EIATTR_SW_WAR
	.align		4
.L_151:
        /*0074*/ 	.byte	0x04, 0x36
        /*0076*/ 	.short	(.L_153 - .L_152)
.L_152:
        /*0078*/ 	.word	0x00000008
.L_153:


//--------------------- .nv.callgraph             --------------------------
	.section	.nv.callgraph,"",@"SHT_CUDA_CALLGRAPH"
	.align	4
	.sectionentsize	8
	.align		4
        /*0000*/ 	.word	0x00000000
	.align		4
        /*0004*/ 	.word	0xffffffff
	.align		4
        /*0008*/ 	.word	0x00000000
	.align		4
        /*000c*/ 	.word	0xfffffffe
	.align		4
        /*0010*/ 	.word	0x00000000
	.align		4
        /*0014*/ 	.word	0xfffffffd
	.align		4
        /*0018*/ 	.word	0x00000000
	.align		4
        /*001c*/ 	.word	0xfffffffc


//--------------------- .text._Z27reduceInterleavedUnrolling8PiS_i --------------------------
	.section	.text._Z27reduceInterleavedUnrolling8PiS_i,"ax",@progbits
	.align	128
        .global         _Z27reduceInterleavedUnrolling8PiS_i
        .type           _Z27reduceInterleavedUnrolling8PiS_i,@function
        .size           _Z27reduceInterleavedUnrolling8PiS_i,(.L_x_35 - _Z27reduceInterleavedUnrolling8PiS_i)
        .other          _Z27reduceInterleavedUnrolling8PiS_i,@"STO_CUDA_ENTRY STV_DEFAULT"
_Z27reduceInterleavedUnrolling8PiS_i:
.text._Z27reduceInterleavedUnrolling8PiS_i:
[----:B------:R-:W-:Y:S01]  /*0000*/  LDC R1, c[0x0][0x37c] ;  /* 0x0000df00ff017b82 */ /* 0x000fe20000000800 */
[----:B------:R-:W0:Y:S07]  /*0010*/  S2R R0, SR_CTAID.X ;  /* 0x0000000000007919 */ /* 0x000e2e0000002500 */
[----:B------:R-:W0:Y:S01]  /*0020*/  LDC R3, c[0x0][0x360] ;  /* 0x0000d800ff037b82 */ /* 0x000e220000000800 */
[----:B------:R-:W1:Y:S01]  /*0030*/  LDCU UR4, c[0x0][0x390] ;  /* 0x00007200ff0477ac */ /* 0x000e620008000800 */
[----:B------:R-:W2:Y:S01]  /*0040*/  S2R R2, SR_TID.X ;  /* 0x0000000000027919 */ /* 0x000ea20000002100 */
[----:B0-----:R-:W-:-:S05]  /*0050*/  IMAD R9, R0, R3, RZ ;  /* 0x0000000300097224 */ /* 0x001fca00078e02ff */
[----:B------:R-:W-:-:S04]  /*0060*/  SHF.L.U32 R9, R9, 0x3, RZ ;  /* 0x0000000309097819 */ /* 0x000fc800000006ff */
[----:B--2---:R-:W-:-:S05]  /*0070*/  IADD3 R6, PT, PT, R9, R2, RZ ;  /* 0x0000000209067210 */ /* 0x004fca0007ffe0ff */
[----:B------:R-:W-:-:S05]  /*0080*/  IMAD R8, R3, 0x7, R6 ;  /* 0x0000000703087824 */ /* 0x000fca00078e0206 */
[----:B-1----:R-:W-:-:S13]  /*0090*/  ISETP.GE.U32.AND P0, PT, R8, UR4, PT ;  /* 0x0000000408007c0c */ /* 0x002fda000bf06070 */
[----:B------:R-:W-:Y:S05]  /*00a0*/  @P0 EXIT ;  /* 0x000000000000094d */ /* 0x000fea0003800000 */
[----:B------:R-:W0:Y:S01]  /*00b0*/  LDC.64 R4, c[0x0][0x380] ;  /* 0x0000e000ff047b82 */ /* 0x000e220000000a00 */
[C---:B------:R-:W-:Y:S01]  /*00c0*/  IMAD R10, R3.reuse, -0x6, R8 ;  /* 0xfffffffa030a7824 */ /* 0x040fe200078e0208 */
[----:B------:R-:W1:Y:S03]  /*00d0*/  LDCU.64 UR4, c[0x0][0x358] ;  /* 0x00006b00ff0477ac */ /* 0x000e660008000a00 */
[----:B------:R-:W-:-:S05]  /*00e0*/  IMAD.IADD R16, R3, 0x1, R10 ;  /* 0x0000000103107824 */ /* 0x000fca00078e020a */
[----:B------:R-:W-:-:S05]  /*00f0*/  IADD3 R18, PT, PT, R3, R16, RZ ;  /* 0x0000001003127210 */ /* 0x000fca0007ffe0ff */
[----:B------:R-:W-:Y:S02]  /*0100*/  IMAD.IADD R20, R3, 0x1, R18 ;  /* 0x0000000103147824 */ /* 0x000fe400078e0212 */
[----:B0-----:R-:W-:-:S04]  /*0110*/  IMAD.WIDE.U32 R10, R10, 0x4, R4 ;  /* 0x000000040a0a7825 */ /* 0x001fc800078e0004 */
[----:B------:R-:W-:-:S04]  /*0120*/  IMAD.WIDE.U32 R16, R16, 0x4, R4 ;  /* 0x0000000410107825 */ /* 0x000fc800078e0004 */
[--C-:B------:R-:W-:Y:S01]  /*0130*/  IMAD.WIDE.U32 R6, R6, 0x4, R4.reuse ;  /* 0x0000000406067825 */ /* 0x100fe200078e0004 */
[----:B-1----:R-:W2:Y:S01]  /*0140*/  LDG.E R10, desc[UR4][R10.64] ;  /* 0x000000040a0a7981 */ /* 0x002ea2000c1e1900 */
[C---:B------:R-:W-:Y:S02]  /*0150*/  IADD3 R12, PT, PT, R3.reuse, R20, RZ ;  /* 0x00000014030c7210 */ /* 0x040fe40007ffe0ff */
[--C-:B------:R-:W-:Y:S01]  /*0160*/  IMAD.WIDE.U32 R18, R18, 0x4, R4.reuse ;  /* 0x0000000412127825 */ /* 0x100fe200078e0004 */
[----:B------:R-:W2:Y:S04]  /*0170*/  LDG.E R16, desc[UR4][R16.64] ;  /* 0x0000000410107981 */ /* 0x000ea8000c1e1900 */
[----:B------:R-:W2:Y:S01]  /*0180*/  LDG.E R23, desc[UR4][R6.64] ;  /* 0x0000000406177981 */ /* 0x000ea2000c1e1900 */
[----:B------:R-:W-:Y:S01]  /*0190*/  IADD3 R15, PT, PT, R3, R12, RZ ;  /* 0x0000000c030f7210 */ /* 0x000fe20007ffe0ff */
[----:B------:R-:W-:-:S02]  /*01a0*/  IMAD.WIDE.U32 R20, R20, 0x4, R4 ;  /* 0x0000000414147825 */ /* 0x000fc400078e0004 */
[----:B------:R-:W3:Y:S02]  /*01b0*/  LDG.E R18, desc[UR4][R18.64] ;  /* 0x0000000412127981 */ /* 0x000ee4000c1e1900 */
[--C-:B------:R-:W-:Y:S02]  /*01c0*/  IMAD.WIDE.U32 R12, R12, 0x4, R4.reuse ;  /* 0x000000040c0c7825 */ /* 0x100fe400078e0004 */
[----:B------:R-:W3:Y:S02]  /*01d0*/  LDG.E R21, desc[UR4][R20.64] ;  /* 0x0000000414157981 */ /* 0x000ee4000c1e1900 */
[--C-:B------:R-:W-:Y:S02]  /*01e0*/  IMAD.WIDE.U32 R14, R15, 0x4, R4.reuse ;  /* 0x000000040f0e7825 */ /* 0x100fe400078e0004 */
[----:B------:R-:W4:Y:S02]  /*01f0*/  LDG.E R12, desc[UR4][R12.64] ;  /* 0x000000040c0c7981 */ /* 0x000f24000c1e1900 */
[----:B------:R-:W-:-:S02]  /*0200*/  IMAD.WIDE.U32 R4, R8, 0x4, R4 ;  /* 0x0000000408047825 */ /* 0x000fc400078e0004 */
[----:B------:R-:W4:Y:S04]  /*0210*/  LDG.E R15, desc[UR4][R14.64] ;  /* 0x000000040e0f7981 */ /* 0x000f28000c1e1900 */
[----:B------:R-:W5:Y:S01]  /*0220*/  LDG.E R4, desc[UR4][R4.64] ;  /* 0x0000000404047981 */ /* 0x000f62000c1e1900 */
[----:B------:R-:W-:Y:S02]  /*0230*/  ISETP.GE.U32.AND P0, PT, R3, 0x2, PT ;  /* 0x000000020300780c */ /* 0x000fe40003f06070 */
[----:B--2---:R-:W-:Y:S02]  /*0240*/  IADD3 R10, PT, PT, R16, R10, R23 ;  /* 0x0000000a100a7210 */ /* 0x004fe40007ffe017 */
[----:B------:R-:W0:Y:S02]  /*0250*/  LDC.64 R16, c[0x0][0x380] ;  /* 0x0000e000ff107b82 */ /* 0x000e240000000a00 */
[----:B---3--:R-:W-:-:S04]  /*0260*/  IADD3 R10, PT, PT, R21, R10, R18 ;  /* 0x0000000a150a7210 */ /* 0x008fc80007ffe012 */
[----:B----4-:R-:W-:-:S05]  /*0270*/  IADD3 R11, PT, PT, R15, R10, R12 ;  /* 0x0000000a0f0b7210 */ /* 0x010fca0007ffe00c */
[----:B-----5:R-:W-:-:S05]  /*0280*/  IMAD.IADD R11, R4, 0x1, R11 ;  /* 0x00000001040b7824 */ /* 0x020fca00078e020b */
[----:B------:R1:W-:Y:S01]  /*0290*/  STG.E desc[UR4][R6.64], R11 ;  /* 0x0000000b06007986 */ /* 0x0003e2000c101904 */
[----:B------:R-:W-:Y:S01]  /*02a0*/  BAR.SYNC.DEFER_BLOCKING 0x0 ;  /* 0x0000000000007b1d */ /* 0x000fe20000010000 */
[----:B0-----:R-:W-:-:S04]  /*02b0*/  LEA R8, P1, R9, R16, 0x2 ;  /* 0x0000001009087211 */ /* 0x001fc800078210ff */
[----:B------:R-:W-:Y:S01]  /*02c0*/  LEA.HI.X R9, R9, R17, RZ, 0x2, P1 ;  /* 0x0000001109097211 */ /* 0x000fe200008f14ff */
[----:B-1----:R-:W-:Y:S08]  /*02d0*/  @!P0 BRA `(.L_x_0) ;  /* 0x00000000003c8947 */ /* 0x002ff00003800000 */
[----:B------:R-:W-:-:S07]  /*02e0*/  IMAD.WIDE.U32 R4, R2, 0x4, R8 ;  /* 0x0000000402047825 */ /* 0x000fce00078e0008 */
.L_x_3:
[----:B------:R-:W-:Y:S01]  /*02f0*/  SHF.R.U32.HI R13, RZ, 0x1, R3 ;  /* 0x00000001ff0d7819 */ /* 0x000fe20000011603 */
[----:B------:R-:W-:Y:S03]  /*0300*/  BSSY.RECONVERGENT B0, `(.L_x_1) ;  /* 0x0000008000007945 */ /* 0x000fe60003800200 */
[----:B------:R-:W-:-:S13]  /*0310*/  ISETP.GE.U32.AND P0, PT, R2, R13, PT ;  /* 0x0000000d0200720c */ /* 0x000fda0003f06070 */
[----:B0-----:R-:W-:Y:S05]  /*0320*/  @P0 BRA `(.L_x_2) ;  /* 0x0000000000140947 */ /* 0x001fea0003800000 */
[----:B------:R-:W-:Y:S01]  /*0330*/  IMAD.WIDE.U32 R6, R13, 0x4, R4 ;  /* 0x000000040d067825 */ /* 0x000fe200078e0004 */
[----:B------:R-:W2:Y:S05]  /*0340*/  LDG.E R11, desc[UR4][R4.64] ;  /* 0x00000004040b7981 */ /* 0x000eaa000c1e1900 */
[----:B------:R-:W2:Y:S02]  /*0350*/  LDG.E R6, desc[UR4][R6.64] ;  /* 0x0000000406067981 */ /* 0x000ea4000c1e1900 */
[----:B--2---:R-:W-:-:S05]  /*0360*/  IADD3 R11, PT, PT, R6, R11, RZ ;  /* 0x0000000b060b7210 */ /* 0x004fca0007ffe0ff */
[----:B------:R0:W-:Y:S02]  /*0370*/  STG.E desc[UR4][R4.64], R11 ;  /* 0x0000000b04007986 */ /* 0x0001e4000c101904 */
.L_x_2:
[----:B------:R-:W-:Y:S05]  /*0380*/  BSYNC.RECONVERGENT B0 ;  /* 0x0000000000007941 */ /* 0x000fea0003800200 */
.L_x_1:
[----:B------:R-:W-:Y:S01]  /*0390*/  BAR.SYNC.DEFER_BLOCKING 0x0 ;  /* 0x0000000000007b1d */ /* 0x000fe20000010000 */
[----:B------:R-:W-:Y:S02]  /*03a0*/  ISETP.GT.U32.AND P0, PT, R3, 0x3, PT ;  /* 0x000000030300780c */ /* 0x000fe40003f04070 */
[----:B------:R-:W-:-:S11]  /*03b0*/  MOV R3, R13 ;  /* 0x0000000d00037202 */ /* 0x000fd60000000f00 */
[----:B------:R-:W-:Y:S05]  /*03c0*/  @P0 BRA `(.L_x_3) ;  /* 0xfffffffc00c80947 */ /* 0x000fea000383ffff */
.L_x_0:
[----:B------:R-:W-:-:S13]  /*03d0*/  ISETP.NE.AND P0, PT, R2, RZ, PT ;  /* 0x000000ff0200720c */ /* 0x000fda0003f05270 */
[----:B------:R-:W-:Y:S05]  /*03e0*/  @P0 EXIT ;  /* 0x000000000000094d */ /* 0x000fea0003800000 */
[----:B------:R-:W2:Y:S01]  /*03f0*/  LDG.E R9, desc[UR4][R8.64] ;  /* 0x0000000408097981 */ /* 0x000ea2000c1e1900 */
[----:B------:R-:W1:Y:S02]  /*0400*/  LDC.64 R2, c[0x0][0x388] ;  /* 0x0000e200ff027b82 */ /* 0x000e640000000a00 */
[----:B-1----:R-:W-:-:S05]  /*0410*/  IMAD.WIDE.U32 R2, R0, 0x4, R2 ;  /* 0x0000000400027825 */ /* 0x002fca00078e0002 */
[----:B--2---:R-:W-:Y:S01]  /*0420*/  STG.E desc[UR4][R2.64], R9 ;  /* 0x0000000902007986 */ /* 0x004fe2000c101904 */
[----:B------:R-:W-:Y:S05]  /*0430*/  EXIT ;  /* 0x000000000000794d */ /* 0x000fea0003800000 */
.L_x_4:
[----:B------:R-:W-:-:S00]  /*0440*/  BRA `(.L_x_4) ;  /* 0xfffffffc00fc7947 */ /* 0x000fc0000383ffff */
[----:B------:R-:W-:-:S00]  /*0450*/  NOP ;  /* 0x0000000000007918 */ /* 0x000fc00000000000 */
        /* <DEDUP_REMOVED lines=10> */
.L_x_35:


//--------------------- .text._Z27reduceInterleavedUnrolling4PiS_i --------------------------
	.section	.text._Z27reduceInterleavedUnrolling4PiS_i,"ax",@progbits
	.align	128
        .global         _Z27reduceInterleavedUnrolling4PiS_i
        .type           _Z27reduceInterleavedUnrolling4PiS_i,@function
        .size           _Z27reduceInterleavedUnrolling4PiS_i,(.L_x_36 - _Z27reduceInterleavedUnrolling4PiS_i)
        .other          _Z27reduceInterleavedUnrolling4PiS_i,@"STO_CUDA_ENTRY STV_DEFAULT"
_Z27reduceInterleavedUnrolling4PiS_i:
.text._Z27reduceInterleavedUnrolling4PiS_i:
        /* <DEDUP_REMOVED lines=12> */
[----:B------:R-:W1:Y:S01]  /*00c0*/  LDCU.64 UR4, c[0x0][0x358] ;  /* 0x00006b00ff0477ac */ /* 0x000e620008000a00 */
[----:B------:R-:W-:-:S05]  /*00d0*/  IMAD R8, R3, -0x2, R6 ;  /* 0xfffffffe03087824 */ /* 0x000fca00078e0206 */
[----:B------:R-:W-:Y:S01]  /*00e0*/  IADD3 R11, PT, PT, R3, R8, RZ ;  /* 0x00000008030b7210 */ /* 0x000fe20007ffe0ff */
[----:B------:R-:W2:Y:S01]  /*00f0*/  LDC.64 R16, c[0x0][0x380] ;  /* 0x0000e000ff107b82 */ /* 0x000ea20000000a00 */
[----:B0-----:R-:W-:-:S04]  /*0100*/  IMAD.WIDE.U32 R8, R8, 0x4, R12 ;  /* 0x0000000408087825 */ /* 0x001fc800078e000c */
[--C-:B------:R-:W-:Y:S02]  /*0110*/  IMAD.WIDE.U32 R10, R11, 0x4, R12.reuse ;  /* 0x000000040b0a7825 */ /* 0x100fe400078e000c */
[----:B-1----:R-:W3:Y:S02]  /*0120*/  LDG.E R9, desc[UR4][R8.64] ;  /* 0x0000000408097981 */ /* 0x002ee4000c1e1900 */
[--C-:B------:R-:W-:Y:S02]  /*0130*/  IMAD.WIDE.U32 R4, R4, 0x4, R12.reuse ;  /* 0x0000000404047825 */ /* 0x100fe400078e000c */
[----:B------:R-:W3:Y:S02]  /*0140*/  LDG.E R10, desc[UR4][R10.64] ;  /* 0x000000040a0a7981 */ /* 0x000ee4000c1e1900 */
[----:B------:R-:W-:Y:S02]  /*0150*/  IMAD.WIDE.U32 R12, R6, 0x4, R12 ;  /* 0x00000004060c7825 */ /* 0x000fe400078e000c */
[----:B------:R-:W3:Y:S04]  /*0160*/  LDG.E R6, desc[UR4][R4.64] ;  /* 0x0000000404067981 */ /* 0x000ee8000c1e1900 */
[----:B------:R-:W4:Y:S01]  /*0170*/  LDG.E R12, desc[UR4][R12.64] ;  /* 0x000000040c0c7981 */ /* 0x000f22000c1e1900 */
[----:B------:R-:W-:-:S02]  /*0180*/  ISETP.GE.U32.AND P0, PT, R3, 0x2, PT ;  /* 0x000000020300780c */ /* 0x000fc40003f06070 */
[----:B---3--:R-:W-:-:S05]  /*0190*/  IADD3 R15, PT, PT, R10, R9, R6 ;  /* 0x000000090a0f7210 */ /* 0x008fca0007ffe006 */
[----:B----4-:R-:W-:Y:S01]  /*01a0*/  IMAD.IADD R15, R12, 0x1, R15 ;  /* 0x000000010c0f7824 */ /* 0x010fe200078e020f */
[----:B--2---:R-:W-:-:S04]  /*01b0*/  LEA R6, P1, R7, R16, 0x2 ;  /* 0x0000001007067211 */ /* 0x004fc800078210ff */
[----:B------:R0:W-:Y:S01]  /*01c0*/  STG.E desc[UR4][R4.64], R15 ;  /* 0x0000000f04007986 */ /* 0x0001e2000c101904 */
[----:B------:R-:W-:Y:S01]  /*01d0*/  LEA.HI.X R7, R7, R17, RZ, 0x2, P1 ;  /* 0x0000001107077211 */ /* 0x000fe200008f14ff */
[----:B------:R-:W-:Y:S06]  /*01e0*/  BAR.SYNC.DEFER_BLOCKING 0x0 ;  /* 0x0000000000007b1d */ /* 0x000fec0000010000 */
[----:B------:R-:W-:Y:S05]  /*01f0*/  @!P0 BRA `(.L_x_5) ;  /* 0x00000000003c8947 */ /* 0x000fea0003800000 */
[----:B0-----:R-:W-:-:S07]  /*0200*/  IMAD.WIDE.U32 R4, R2, 0x4, R6 ;  /* 0x0000000402047825 */ /* 0x001fce00078e0006 */
.L_x_8:
        /* <DEDUP_REMOVED lines=9> */
.L_x_7:
[----:B------:R-:W-:Y:S05]  /*02a0*/  BSYNC.RECONVERGENT B0 ;  /* 0x0000000000007941 */ /* 0x000fea0003800200 */
.L_x_6:
[----:B------:R-:W-:Y:S01]  /*02b0*/  BAR.SYNC.DEFER_BLOCKING 0x0 ;  /* 0x0000000000007b1d */ /* 0x000fe20000010000 */
[----:B------:R-:W-:Y:S01]  /*02c0*/  ISETP.GT.U32.AND P0, PT, R3, 0x3, PT ;  /* 0x000000030300780c */ /* 0x000fe20003f04070 */
[----:B------:R-:W-:-:S12]  /*02d0*/  IMAD.MOV.U32 R3, RZ, RZ, R13 ;  /* 0x000000ffff037224 */ /* 0x000fd800078e000d */
[----:B------:R-:W-:Y:S05]  /*02e0*/  @P0 BRA `(.L_x_8) ;  /* 0xfffffffc00c80947 */ /* 0x000fea000383ffff */
.L_x_5:
[----:B------:R-:W-:-:S13]  /*02f0*/  ISETP.NE.AND P0, PT, R2, RZ, PT ;  /* 0x000000ff0200720c */ /* 0x000fda0003f05270 */
[----:B------:R-:W-:Y:S05]  /*0300*/  @P0 EXIT ;  /* 0x000000000000094d */ /* 0x000fea0003800000 */
[----:B------:R-:W2:Y:S01]  /*0310*/  LDG.E R7, desc[UR4][R6.64] ;  /* 0x0000000406077981 */ /* 0x000ea2000c1e1900 */
[----:B------:R-:W1:Y:S02]  /*0320*/  LDC.64 R2, c[0x0][0x388] ;  /* 0x0000e200ff027b82 */ /* 0x000e640000000a00 */
[----:B-1----:R-:W-:-:S05]  /*0330*/  IMAD.WIDE.U32 R2, R0, 0x4, R2 ;  /* 0x0000000400027825 */ /* 0x002fca00078e0002 */
[----:B--2---:R-:W-:Y:S01]  /*0340*/  STG.E desc[UR4][R2.64], R7 ;  /* 0x0000000702007986 */ /* 0x004fe2000c101904 */
[----:B------:R-:W-:Y:S05]  /*0350*/  EXIT ;  /* 0x000000000000794d */ /* 0x000fea0003800000 */
.L_x_9:
        /* <DEDUP_REMOVED lines=10> */
.L_x_36:


//--------------------- .text._Z27reduceInterleavedUnrolling2PiS_i --------------------------
	.section	.text._Z27reduceInterleavedUnrolling2PiS_i,"ax",@progbits
	.align	128
        .global         _Z27reduceInterleavedUnrolling2PiS_i
        .type           _Z27reduceInterleavedUnrolling2PiS_i,@function
        .size           _Z27reduceInterleavedUnrolling2PiS_i,(.L_x_37 - _Z27reduceInterleavedUnrolling2PiS_i)
        .other          _Z27reduceInterleavedUnrolling2PiS_i,@"STO_CUDA_ENTRY STV_DEFAULT"
_Z27reduceInterleavedUnrolling2PiS_i:
.text._Z27reduceInterleavedUnrolling2PiS_i:
[----:B------:R-:W-:Y:S01]  /*0000*/  LDC R1, c[0x0][0x37c] ;  /* 0x0000df00ff017b82 */ /* 0x000fe20000000800 */
[----:B------:R-:W0:Y:S01]  /*0010*/  S2R R0, SR_CTAID.X ;  /* 0x0000000000007919 */ /* 0x000e220000002500 */
[----:B------:R-:W1:Y:S01]  /*0020*/  LDCU UR4, c[0x0][0x360] ;  /* 0x00006c00ff0477ac */ /* 0x000e620008000800 */
[----:B------:R-:W2:Y:S01]  /*0030*/  S2R R10, SR_TID.X ;  /* 0x00000000000a7919 */ /* 0x000ea20000002100 */
[----:B------:R-:W3:Y:S01]  /*0040*/  LDCU UR5, c[0x0][0x390] ;  /* 0x00007200ff0577ac */ /* 0x000ee20008000800 */
[----:B-1----:R-:W-:Y:S01]  /*0050*/  MOV R8, UR4 ;  /* 0x0000000400087c02 */ /* 0x002fe20008000f00 */
[----:B0-----:R-:W-:-:S04]  /*0060*/  IMAD R2, R0, UR4, RZ ;  /* 0x0000000400027c24 */ /* 0x001fc8000f8e02ff */
[----:B------:R-:W-:-:S05]  /*0070*/  IMAD.SHL.U32 R3, R2, 0x2, RZ ;  /* 0x0000000202037824 */ /* 0x000fca00078e00ff */
[----:B--2---:R-:W-:-:S05]  /*0080*/  IADD3 R9, PT, PT, R3, R10, RZ ;  /* 0x0000000a03097210 */ /* 0x004fca0007ffe0ff */
[----:B------:R-:W-:-:S05]  /*0090*/  VIADD R5, R9, UR4 ;  /* 0x0000000409057c36 */ /* 0x000fca0008000000 */
[----:B---3--:R-:W-:-:S13]  /*00a0*/  ISETP.GE.U32.AND P0, PT, R5, UR5, PT ;  /* 0x0000000505007c0c */ /* 0x008fda000bf06070 */
[----:B------:R-:W-:Y:S05]  /*00b0*/  @P0 EXIT ;  /* 0x000000000000094d */ /* 0x000fea0003800000 */
[----:B------:R-:W0:Y:S01]  /*00c0*/  LDC.64 R6, c[0x0][0x380] ;  /* 0x0000e000ff067b82 */ /* 0x000e220000000a00 */
[----:B------:R-:W1:Y:S07]  /*00d0*/  LDCU.64 UR4, c[0x0][0x358] ;  /* 0x00006b00ff0477ac */ /* 0x000e6e0008000a00 */
[----:B------:R-:W2:Y:S01]  /*00e0*/  LDC.64 R12, c[0x0][0x380] ;  /* 0x0000e000ff0c7b82 */ /* 0x000ea20000000a00 */
[----:B0-----:R-:W-:-:S04]  /*00f0*/  IMAD.WIDE.U32 R4, R5, 0x4, R6 ;  /* 0x0000000405047825 */ /* 0x001fc800078e0006 */
[----:B------:R-:W-:Y:S02]  /*0100*/  IMAD.WIDE.U32 R6, R9, 0x4, R6 ;  /* 0x0000000409067825 */ /* 0x000fe400078e0006 */
[----:B-1----:R-:W3:Y:S04]  /*0110*/  LDG.E R4, desc[UR4][R4.64] ;  /* 0x0000000404047981 */ /* 0x002ee8000c1e1900 */
[----:B------:R-:W3:Y:S01]  /*0120*/  LDG.E R9, desc[UR4][R6.64] ;  /* 0x0000000406097981 */ /* 0x000ee2000c1e1900 */
[----:B------:R-:W-:Y:S02]  /*0130*/  ISETP.GE.U32.AND P0, PT, R8, 0x2, PT ;  /* 0x000000020800780c */ /* 0x000fe40003f06070 */
[----:B--2---:R-:W-:-:S04]  /*0140*/  LEA R2, P1, R3, R12, 0x2 ;  /* 0x0000000c03027211 */ /* 0x004fc800078210ff */
[----:B------:R-:W-:Y:S01]  /*0150*/  LEA.HI.X R3, R3, R13, RZ, 0x2, P1 ;  /* 0x0000000d03037211 */ /* 0x000fe200008f14ff */
[----:B---3--:R-:W-:-:S05]  /*0160*/  IMAD.IADD R9, R4, 0x1, R9 ;  /* 0x0000000104097824 */ /* 0x008fca00078e0209 */
[----:B------:R0:W-:Y:S01]  /*0170*/  STG.E desc[UR4][R6.64], R9 ;  /* 0x0000000906007986 */ /* 0x0001e2000c101904 */
[----:B------:R-:W-:Y:S06]  /*0180*/  BAR.SYNC.DEFER_BLOCKING 0x0 ;  /* 0x0000000000007b1d */ /* 0x000fec0000010000 */
[----:B------:R-:W-:Y:S05]  /*0190*/  @!P0 BRA `(.L_x_10) ;  /* 0x00000000003c8947 */ /* 0x000fea0003800000 */
[----:B------:R-:W-:-:S07]  /*01a0*/  IMAD.WIDE.U32 R4, R10, 0x4, R2 ;  /* 0x000000040a047825 */ /* 0x000fce00078e0002 */
.L_x_13:
[----:B------:R-:W-:Y:S01]  /*01b0*/  SHF.R.U32.HI R11, RZ, 0x1, R8 ;  /* 0x00000001ff0b7819 */ /* 0x000fe20000011608 */
[----:B------:R-:W-:Y:S03]  /*01c0*/  BSSY.RECONVERGENT B0, `(.L_x_11) ;  /* 0x0000008000007945 */ /* 0x000fe60003800200 */
[----:B------:R-:W-:-:S13]  /*01d0*/  ISETP.GE.U32.AND P0, PT, R10, R11, PT ;  /* 0x0000000b0a00720c */ /* 0x000fda0003f06070 */
[----:B-1----:R-:W-:Y:S05]  /*01e0*/  @P0 BRA `(.L_x_12) ;  /* 0x0000000000140947 */ /* 0x002fea0003800000 */
[----:B0-----:R-:W-:Y:S01]  /*01f0*/  IMAD.WIDE.U32 R6, R11, 0x4, R4 ;  /* 0x000000040b067825 */ /* 0x001fe200078e0004 */
[----:B------:R-:W2:Y:S05]  /*0200*/  LDG.E R9, desc[UR4][R4.64] ;  /* 0x0000000404097981 */ /* 0x000eaa000c1e1900 */
[----:B------:R-:W2:Y:S02]  /*0210*/  LDG.E R6, desc[UR4][R6.64] ;  /* 0x0000000406067981 */ /* 0x000ea4000c1e1900 */
[----:B--2---:R-:W-:-:S05]  /*0220*/  IADD3 R9, PT, PT, R6, R9, RZ ;  /* 0x0000000906097210 */ /* 0x004fca0007ffe0ff */
[----:B------:R1:W-:Y:S02]  /*0230*/  STG.E desc[UR4][R4.64], R9 ;  /* 0x0000000904007986 */ /* 0x0003e4000c101904 */
.L_x_12:
[----:B------:R-:W-:Y:S05]  /*0240*/  BSYNC.RECONVERGENT B0 ;  /* 0x0000000000007941 */ /* 0x000fea0003800200 */
.L_x_11:
[----:B------:R-:W-:Y:S01]  /*0250*/  BAR.SYNC.DEFER_BLOCKING 0x0 ;  /* 0x0000000000007b1d */ /* 0x000fe20000010000 */
[----:B------:R-:W-:Y:S01]  /*0260*/  ISETP.GT.U32.AND P0, PT, R8, 0x3, PT ;  /* 0x000000030800780c */ /* 0x000fe20003f04070 */
[----:B------:R-:W-:-:S12]  /*0270*/  IMAD.MOV.U32 R8, RZ, RZ, R11 ;  /* 0x000000ffff087224 */ /* 0x000fd800078e000b */
[----:B------:R-:W-:Y:S05]  /*0280*/  @P0 BRA `(.L_x_13) ;  /* 0xfffffffc00c80947 */ /* 0x000fea000383ffff */
.L_x_10:
[----:B------:R-:W-:-:S13]  /*0290*/  ISETP.NE.AND P0, PT, R10, RZ, PT ;  /* 0x000000ff0a00720c */ /* 0x000fda0003f05270 */
[----:B------:R-:W-:Y:S05]  /*02a0*/  @P0 EXIT ;  /* 0x000000000000094d */ /* 0x000fea0003800000 */
[----:B------:R-:W2:Y:S01]  /*02b0*/  LDG.E R3, desc[UR4][R2.64] ;  /* 0x0000000402037981 */ /* 0x000ea2000c1e1900 */
[----:B-1----:R-:W1:Y:S02]  /*02c0*/  LDC.64 R4, c[0x0][0x388] ;  /* 0x0000e200ff047b82 */ /* 0x002e640000000a00 */
[----:B-1----:R-:W-:-:S05]  /*02d0*/  IMAD.WIDE.U32 R4, R0, 0x4, R4 ;  /* 0x0000000400047825 */ /* 0x002fca00078e0004 */
[----:B--2---:R-:W-:Y:S01]  /*02e0*/  STG.E desc[UR4][R4.64], R3 ;  /* 0x0000000304007986 */ /* 0x004fe2000c101904 */
[----:B------:R-:W-:Y:S05]  /*02f0*/  EXIT ;  /* 0x000000000000794d */ /* 0x000fea0003800000 */
.L_x_14:
        /* <DEDUP_REMOVED lines=16> */
.L_x_37:


//--------------------- .text._Z17reduceInterleavedPiS_i --------------------------
	.section	.text._Z17reduceInterleavedPiS_i,"ax",@progbits
	.align	128
        .global         _Z17reduceInterleavedPiS_i
        .type           _Z17reduceInterleavedPiS_i,@function
        .size           _Z17reduceInterleavedPiS_i,(.L_x_38 - _Z17reduceInterleavedPiS_i)
        .other          _Z17reduceInterleavedPiS_i,@"STO_CUDA_ENTRY STV_DEFAULT"
_Z17reduceInterleavedPiS_i:
.text._Z17reduceInterleavedPiS_i:
[----:B------:R-:W-:Y:S01]  /*0000*/  LDC R1, c[0x0][0x37c] ;  /* 0x0000df00ff017b82 */ /* 0x000fe20000000800 */
[----:B------:R-:W0:Y:S01]  /*0010*/  S2R R11, SR_CTAID.X ;  /* 0x00000000000b7919 */ /* 0x000e220000002500 */
[----:B------:R-:W0:Y:S06]  /*0020*/  LDCU UR4, c[0x0][0x360] ;  /* 0x00006c00ff0477ac */ /* 0x000e2c0008000800 */
[----:B------:R-:W1:Y:S01]  /*0030*/  LDC.64 R2, c[0x0][0x380] ;  /* 0x0000e000ff027b82 */ /* 0x000e620000000a00 */
[----:B------:R-:W2:Y:S01]  /*0040*/  S2R R8, SR_TID.X ;  /* 0x0000000000087919 */ /* 0x000ea20000002100 */
[----:B------:R-:W3:Y:S01]  /*0050*/  LDCU UR5, c[0x0][0x390] ;  /* 0x00007200ff0577ac */ /* 0x000ee20008000800 */
[----:B0-----:R-:W-:-:S04]  /*0060*/  IMAD R5, R11, UR4, RZ ;  /* 0x000000040b057c24 */ /* 0x001fc8000f8e02ff */
[----:B--2---:R-:W-:-:S05]  /*0070*/  IMAD.IADD R0, R5, 0x1, R8 ;  /* 0x0000000105007824 */ /* 0x004fca00078e0208 */
[----:B---3--:R-:W-:Y:S01]  /*0080*/  ISETP.GE.U32.AND P0, PT, R0, UR5, PT ;  /* 0x0000000500007c0c */ /* 0x008fe2000bf06070 */
[----:B------:R-:W-:-:S12]  /*0090*/  IMAD.U32 R0, RZ, RZ, UR4 ;  /* 0x00000004ff007e24 */ /* 0x000fd8000f8e00ff */
[----:B-1----:R-:W-:Y:S05]  /*00a0*/  @P0 EXIT ;  /* 0x000000000000094d */ /* 0x002fea0003800000 */
[----:B------:R-:W-:Y:S01]  /*00b0*/  ISETP.GE.U32.AND P0, PT, R0, 0x2, PT ;  /* 0x000000020000780c */ /* 0x000fe20003f06070 */
[----:B------:R-:W0:Y:S01]  /*00c0*/  LDCU.64 UR4, c[0x0][0x358] ;  /* 0x00006b00ff0477ac */ /* 0x000e220008000a00 */
[----:B------:R-:W-:-:S11]  /*00d0*/  IMAD.WIDE.U32 R2, R5, 0x4, R2 ;  /* 0x0000000405027825 */ /* 0x000fd600078e0002 */
[----:B------:R-:W-:Y:S05]  /*00e0*/  @!P0 BRA `(.L_x_15) ;  /* 0x00000000003c8947 */ /* 0x000fea0003800000 */
[----:B------:R-:W-:-:S07]  /*00f0*/  IMAD.WIDE.U32 R4, R8, 0x4, R2 ;  /* 0x0000000408047825 */ /* 0x000fce00078e0002 */
.L_x_18:
[----:B------:R-:W-:Y:S01]  /*0100*/  SHF.R.U32.HI R13, RZ, 0x1, R0 ;  /* 0x00000001ff0d7819 */ /* 0x000fe20000011600 */
[----:B------:R-:W-:Y:S03]  /*0110*/  BSSY.RECONVERGENT B0, `(.L_x_16) ;  /* 0x0000008000007945 */ /* 0x000fe60003800200 */
[----:B------:R-:W-:-:S13]  /*0120*/  ISETP.GE.U32.AND P0, PT, R8, R13, PT ;  /* 0x0000000d0800720c */ /* 0x000fda0003f06070 */
[----:B-1----:R-:W-:Y:S05]  /*0130*/  @P0 BRA `(.L_x_17) ;  /* 0x0000000000140947 */ /* 0x002fea0003800000 */
[----:B------:R-:W-:Y:S01]  /*0140*/  IMAD.WIDE.U32 R6, R13, 0x4, R4 ;  /* 0x000000040d067825 */ /* 0x000fe200078e0004 */
[----:B0-----:R-:W2:Y:S05]  /*0150*/  LDG.E R9, desc[UR4][R4.64] ;  /* 0x0000000404097981 */ /* 0x001eaa000c1e1900 */
[----:B------:R-:W2:Y:S02]  /*0160*/  LDG.E R6, desc[UR4][R6.64] ;  /* 0x0000000406067981 */ /* 0x000ea4000c1e1900 */
[----:B--2---:R-:W-:-:S05]  /*0170*/  IADD3 R9, PT, PT, R6, R9, RZ ;  /* 0x0000000906097210 */ /* 0x004fca0007ffe0ff */
[----:B------:R1:W-:Y:S02]  /*0180*/  STG.E desc[UR4][R4.64], R9 ;  /* 0x0000000904007986 */ /* 0x0003e4000c101904 */
.L_x_17:
[----:B0-----:R-:W-:Y:S05]  /*0190*/  BSYNC.RECONVERGENT B0 ;  /* 0x0000000000007941 */ /* 0x001fea0003800200 */
.L_x_16:
[----:B------:R-:W-:Y:S01]  /*01a0*/  BAR.SYNC.DEFER_BLOCKING 0x0 ;  /* 0x0000000000007b1d */ /* 0x000fe20000010000 */
[----:B------:R-:W-:Y:S02]  /*01b0*/  ISETP.GT.U32.AND P0, PT, R0, 0x3, PT ;  /* 0x000000030000780c */ /* 0x000fe40003f04070 */
[----:B------:R-:W-:-:S11]  /*01c0*/  MOV R0, R13 ;  /* 0x0000000d00007202 */ /* 0x000fd60000000f00 */
[----:B------:R-:W-:Y:S05]  /*01d0*/  @P0 BRA `(.L_x_18) ;  /* 0xfffffffc00c80947 */ /* 0x000fea000383ffff */
.L_x_15:
[----:B------:R-:W-:-:S13]  /*01e0*/  ISETP.NE.AND P0, PT, R8, RZ, PT ;  /* 0x000000ff0800720c */ /* 0x000fda0003f05270 */
[----:B0-----:R-:W-:Y:S05]  /*01f0*/  @P0 EXIT ;  /* 0x000000000000094d */ /* 0x001fea0003800000 */
[----:B------:R-:W2:Y:S01]  /*0200*/  LDG.E R3, desc[UR4][R2.64] ;  /* 0x0000000402037981 */ /* 0x000ea2000c1e1900 */
[----:B-1----:R-:W0:Y:S02]  /*0210*/  LDC.64 R4, c[0x0][0x388] ;  /* 0x0000e200ff047b82 */ /* 0x002e240000000a00 */
[----:B0-----:R-:W-:-:S05]  /*0220*/  IMAD.WIDE.U32 R4, R11, 0x4, R4 ;  /* 0x000000040b047825 */ /* 0x001fca00078e0004 */
[----:B--2---:R-:W-:Y:S01]  /*0230*/  STG.E desc[UR4][R4.64], R3 ;  /* 0x0000000304007986 */ /* 0x004fe2000c101904 */
[----:B------:R-:W-:Y:S05]  /*0240*/  EXIT ;  /* 0x000000000000794d */ /* 0x000fea0003800000 */
.L_x_19:
        /* <DEDUP_REMOVED lines=11> */
.L_x_38:


//--------------------- .text._Z20reduceNeighboredLessPiS_i --------------------------
	.section	.text._Z20reduceNeighboredLessPiS_i,"ax",@progbits
	.align	128
        .global         _Z20reduceNeighboredLessPiS_i
        .type           _Z20reduceNeighboredLessPiS_i,@function
        .size           _Z20reduceNeighboredLessPiS_i,(.L_x_39 - _Z20reduceNeighboredLessPiS_i)
        .other          _Z20reduceNeighboredLessPiS_i,@"STO_CUDA_ENTRY STV_DEFAULT"
_Z20reduceNeighboredLessPiS_i:
.text._Z20reduceNeighboredLessPiS_i:
[----:B------:R-:W-:Y:S01]  /*0000*/  LDC R1, c[0x0][0x37c] ;  /* 0x0000df00ff017b82 */ /* 0x000fe20000000800 */
[----:B------:R-:W0:Y:S01]  /*0010*/  S2R R11, SR_CTAID.X ;  /* 0x00000000000b7919 */ /* 0x000e220000002500 */
[----:B------:R-:W0:Y:S01]  /*0020*/  LDCU UR6, c[0x0][0x360] ;  /* 0x00006c00ff0677ac */ /* 0x000e220008000800 */
[----:B------:R-:W1:Y:S01]  /*0030*/  S2R R0, SR_TID.X ;  /* 0x0000000000007919 */ /* 0x000e620000002100 */
[----:B------:R-:W2:Y:S01]  /*0040*/  LDCU UR4, c[0x0][0x390] ;  /* 0x00007200ff0477ac */ /* 0x000ea20008000800 */
[----:B0-----:R-:W-:-:S05]  /*0050*/  IMAD R5, R11, UR6, RZ ;  /* 0x000000060b057c24 */ /* 0x001fca000f8e02ff */
[----:B-1----:R-:W-:-:S04]  /*0060*/  IADD3 R2, PT, PT, R5, R0, RZ ;  /* 0x0000000005027210 */ /* 0x002fc80007ffe0ff */
[----:B--2---:R-:W-:Y:S02]  /*0070*/  ISETP.GE.U32.AND P0, PT, R2, UR4, PT ;  /* 0x0000000402007c0c */ /* 0x004fe4000bf06070 */
[----:B------:R-:W0:Y:S11]  /*0080*/  LDC.64 R2, c[0x0][0x380] ;  /* 0x0000e000ff027b82 */ /* 0x000e360000000a00 */
[----:B------:R-:W-:Y:S05]  /*0090*/  @P0 EXIT ;  /* 0x000000000000094d */ /* 0x000fea0003800000 */
[----:B------:R-:W-:Y:S01]  /*00a0*/  UISETP.GE.U32.AND UP0, UPT, UR6, 0x2, UPT ;  /* 0x000000020600788c */ /* 0x000fe2000bf06070 */
[----:B0-----:R-:W-:Y:S01]  /*00b0*/  IMAD.WIDE.U32 R2, R5, 0x4, R2 ;  /* 0x0000000405027825 */ /* 0x001fe200078e0002 */
[----:B------:R-:W0:Y:S07]  /*00c0*/  LDCU.64 UR8, c[0x0][0x358] ;  /* 0x00006b00ff0877ac */ /* 0x000e2e0008000a00 */
[----:B------:R-:W-:Y:S05]  /*00d0*/  BRA.U !UP0, `(.L_x_20) ;  /* 0x0000000108487547 */ /* 0x000fea000b800000 */
[----:B------:R-:W-:-:S05]  /*00e0*/  UMOV UR4, 0x1 ;  /* 0x0000000100047882 */ /* 0x000fca0000000000 */
.L_x_23:
[----:B------:R-:W-:Y:S01]  /*00f0*/  USHF.L.U32 UR5, UR4, 0x1, URZ ;  /* 0x0000000104057899 */ /* 0x000fe200080006ff */
[----:B------:R-:W-:Y:S05]  /*0100*/  BSSY.RECONVERGENT B0, `(.L_x_21) ;  /* 0x000000b000007945 */ /* 0x000fea0003800200 */
[----:B-1----:R-:W-:-:S05]  /*0110*/  IMAD R7, R0, UR5, RZ ;  /* 0x0000000500077c24 */ /* 0x002fca000f8e02ff */
[----:B------:R-:W-:-:S13]  /*0120*/  ISETP.GE.U32.AND P0, PT, R7, UR6, PT ;  /* 0x0000000607007c0c */ /* 0x000fda000bf06070 */
[----:B------:R-:W-:Y:S05]  /*0130*/  @P0 BRA `(.L_x_22) ;  /* 0x00000000001c0947 */ /* 0x000fea0003800000 */
[C---:B------:R-:W-:Y:S01]  /*0140*/  IADD3 R5, PT, PT, R7.reuse, UR4, RZ ;  /* 0x0000000407057c10 */ /* 0x040fe2000fffe0ff */
[----:B------:R-:W-:-:S04]  /*0150*/  IMAD.WIDE.U32 R6, R7, 0x4, R2 ;  /* 0x0000000407067825 */ /* 0x000fc800078e0002 */
[----:B------:R-:W-:Y:S01]  /*0160*/  IMAD.WIDE.U32 R4, R5, 0x4, R2 ;  /* 0x0000000405047825 */ /* 0x000fe200078e0002 */
[----:B0-----:R-:W2:Y:S05]  /*0170*/  LDG.E R9, desc[UR8][R6.64] ;  /* 0x0000000806097981 */ /* 0x001eaa000c1e1900 */
[----:B------:R-:W2:Y:S02]  /*0180*/  LDG.E R4, desc[UR8][R4.64] ;  /* 0x0000000804047981 */ /* 0x000ea4000c1e1900 */
[----:B--2---:R-:W-:-:S05]  /*0190*/  IADD3 R9, PT, PT, R4, R9, RZ ;  /* 0x0000000904097210 */ /* 0x004fca0007ffe0ff */
[----:B------:R1:W-:Y:S02]  /*01a0*/  STG.E desc[UR8][R6.64], R9 ;  /* 0x0000000906007986 */ /* 0x0003e4000c101908 */
.L_x_22:
[----:B0-----:R-:W-:Y:S05]  /*01b0*/  BSYNC.RECONVERGENT B0 ;  /* 0x0000000000007941 */ /* 0x001fea0003800200 */
.L_x_21:
[----:B------:R-:W-:Y:S01]  /*01c0*/  BAR.SYNC.DEFER_BLOCKING 0x0 ;  /* 0x0000000000007b1d */ /* 0x000fe20000010000 */
[----:B------:R-:W-:-:S05]  /*01d0*/  UISETP.GE.U32.AND UP0, UPT, UR5, UR6, UPT ;  /* 0x000000060500728c */ /* 0x000fca000bf06070 */
[----:B------:R-:W-:-:S04]  /*01e0*/  UMOV UR4, UR5 ;  /* 0x0000000500047c82 */ /* 0x000fc80008000000 */
[----:B------:R-:W-:Y:S05]  /*01f0*/  BRA.U !UP0, `(.L_x_23) ;  /* 0xfffffffd08bc7547 */ /* 0x000fea000b83ffff */
.L_x_20:
[----:B------:R-:W-:-:S13]  /*0200*/  ISETP.NE.AND P0, PT, R0, RZ, PT ;  /* 0x000000ff0000720c */ /* 0x000fda0003f05270 */
[----:B0-----:R-:W-:Y:S05]  /*0210*/  @P0 EXIT ;  /* 0x000000000000094d */ /* 0x001fea0003800000 */
[----:B------:R-:W2:Y:S01]  /*0220*/  LDG.E R3, desc[UR8][R2.64] ;  /* 0x0000000802037981 */ /* 0x000ea2000c1e1900 */
[----:B------:R-:W0:Y:S02]  /*0230*/  LDC.64 R4, c[0x0][0x388] ;  /* 0x0000e200ff047b82 */ /* 0x000e240000000a00 */
[----:B0-----:R-:W-:-:S05]  /*0240*/  IMAD.WIDE.U32 R4, R11, 0x4, R4 ;  /* 0x000000040b047825 */ /* 0x001fca00078e0004 */
[----:B--2---:R-:W-:Y:S01]  /*0250*/  STG.E desc[UR8][R4.64], R3 ;  /* 0x0000000304007986 */ /* 0x004fe2000c101908 */
[----:B------:R-:W-:Y:S05]  /*0260*/  EXIT ;  /* 0x000000000000794d */ /* 0x000fea0003800000 */
.L_x_24:
        /* <DEDUP_REMOVED lines=9> */
.L_x_39:


//--------------------- .text._Z16reduceNeighboredPiS_i --------------------------
	.section	.text._Z16reduceNeighboredPiS_i,"ax",@progbits
	.align	128
        .global         _Z16reduceNeighboredPiS_i
        .type           _Z16reduceNeighboredPiS_i,@function
        .size           _Z16reduceNeighboredPiS_i,(.L_x_40 - _Z16reduceNeighboredPiS_i)
        .other          _Z16reduceNeighboredPiS_i,@"STO_CUDA_ENTRY STV_DEFAULT"
_Z16reduceNeighboredPiS_i:
.text._Z16reduceNeighboredPiS_i:
[----:B------:R-:W-:Y:S01]  /*0000*/  LDC R1, c[0x0][0x37c] ;  /* 0x0000df00ff017b82 */ /* 0x000fe20000000800 */
[----:B------:R-:W0:Y:S01]  /*0010*/  S2R R13, SR_CTAID.X ;  /* 0x00000000000d7919 */ /* 0x000e220000002500 */
[----:B------:R-:W0:Y:S06]  /*0020*/  LDCU UR4, c[0x0][0x360] ;  /* 0x00006c00ff0477ac */ /* 0x000e2c0008000800 */
[----:B------:R-:W1:Y:S01]  /*0030*/  LDC.64 R2, c[0x0][0x380] ;  /* 0x0000e000ff027b82 */ /* 0x000e620000000a00 */
[----:B------:R-:W2:Y:S01]  /*0040*/  S2R R11, SR_TID.X ;  /* 0x00000000000b7919 */ /* 0x000ea20000002100 */
[----:B------:R-:W3:Y:S01]  /*0050*/  LDCU UR5, c[0x0][0x390] ;  /* 0x00007200ff0577ac */ /* 0x000ee20008000800 */
[----:B0-----:R-:W-:-:S05]  /*0060*/  IMAD R5, R13, UR4, RZ ;  /* 0x000000040d057c24 */ /* 0x001fca000f8e02ff */
[----:B--2---:R-:W-:-:S04]  /*0070*/  IADD3 R0, PT, PT, R5, R11, RZ ;  /* 0x0000000b05007210 */ /* 0x004fc80007ffe0ff */
[----:B---3--:R-:W-:-:S13]  /*0080*/  ISETP.GE.U32.AND P0, PT, R0, UR5, PT ;  /* 0x0000000500007c0c */ /* 0x008fda000bf06070 */
[----:B-1----:R-:W-:Y:S05]  /*0090*/  @P0 EXIT ;  /* 0x000000000000094d */ /* 0x002fea0003800000 */
[----:B------:R-:W-:Y:S01]  /*00a0*/  UISETP.GE.U32.AND UP0, UPT, UR4, 0x2, UPT ;  /* 0x000000020400788c */ /* 0x000fe2000bf06070 */
[----:B------:R-:W-:Y:S01]  /*00b0*/  IMAD.WIDE.U32 R2, R5, 0x4, R2 ;  /* 0x0000000405027825 */ /* 0x000fe200078e0002 */
[----:B------:R-:W0:Y:S07]  /*00c0*/  LDCU.64 UR6, c[0x0][0x358] ;  /* 0x00006b00ff0677ac */ /* 0x000e2e0008000a00 */
[----:B------:R-:W-:Y:S05]  /*00d0*/  BRA.U !UP0, `(.L_x_25) ;  /* 0x0000000108447547 */ /* 0x000fea000b800000 */
[----:B------:R-:W-:Y:S02]  /*00e0*/  HFMA2 R7, -RZ, RZ, 0, 5.9604644775390625e-08 ;  /* 0x00000001ff077431 */ /* 0x000fe400000001ff */
[----:B------:R-:W-:-:S07]  /*00f0*/  IMAD.WIDE.U32 R4, R11, 0x4, R2 ;  /* 0x000000040b047825 */ /* 0x000fce00078e0002 */
.L_x_28:
[----:B------:R-:W-:Y:S01]  /*0100*/  SHF.L.U32 R8, R7, 0x1, RZ ;  /* 0x0000000107087819 */ /* 0x000fe200000006ff */
[----:B------:R-:W-:Y:S04]  /*0110*/  BSSY.RECONVERGENT B0, `(.L_x_26) ;  /* 0x0000009000007945 */ /* 0x000fe80003800200 */
[----:B------:R-:W-:-:S05]  /*0120*/  VIADD R0, R8, 0xffffffff ;  /* 0xffffffff08007836 */ /* 0x000fca0000000000 */
[----:B------:R-:W-:-:S13]  /*0130*/  LOP3.LUT P0, RZ, R0, R11, RZ, 0xc0, !PT ;  /* 0x0000000b00ff7212 */ /* 0x000fda000780c0ff */
[----:B-1----:R-:W-:Y:S05]  /*0140*/  @P0 BRA `(.L_x_27) ;  /* 0x0000000000140947 */ /* 0x002fea0003800000 */
[----:B------:R-:W-:Y:S01]  /*0150*/  IMAD.WIDE R6, R7, 0x4, R4 ;  /* 0x0000000407067825 */ /* 0x000fe200078e0204 */
[----:B0-----:R-:W2:Y:S05]  /*0160*/  LDG.E R9, desc[UR6][R4.64] ;  /* 0x0000000604097981 */ /* 0x001eaa000c1e1900 */
[----:B------:R-:W2:Y:S02]  /*0170*/  LDG.E R6, desc[UR6][R6.64] ;  /* 0x0000000606067981 */ /* 0x000ea4000c1e1900 */
[----:B--2---:R-:W-:-:S05]  /*0180*/  IADD3 R9, PT, PT, R6, R9, RZ ;  /* 0x0000000906097210 */ /* 0x004fca0007ffe0ff */
[----:B------:R1:W-:Y:S02]  /*0190*/  STG.E desc[UR6][R4.64], R9 ;  /* 0x0000000904007986 */ /* 0x0003e4000c101906 */
.L_x_27:
[----:B0-----:R-:W-:Y:S05]  /*01a0*/  BSYNC.RECONVERGENT B0 ;  /* 0x0000000000007941 */ /* 0x001fea0003800200 */
.L_x_26:
[----:B------:R-:W-:Y:S01]  /*01b0*/  BAR.SYNC.DEFER_BLOCKING 0x0 ;  /* 0x0000000000007b1d */ /* 0x000fe20000010000 */
[----:B------:R-:W-:Y:S01]  /*01c0*/  ISETP.GE.U32.AND P0, PT, R8, UR4, PT ;  /* 0x0000000408007c0c */ /* 0x000fe2000bf06070 */
[----:B------:R-:W-:-:S12]  /*01d0*/  IMAD.MOV.U32 R7, RZ, RZ, R8 ;  /* 0x000000ffff077224 */ /* 0x000fd800078e0008 */
[----:B------:R-:W-:Y:S05]  /*01e0*/  @!P0 BRA `(.L_x_28) ;  /* 0xfffffffc00c48947 */ /* 0x000fea000383ffff */
.L_x_25:
[----:B------:R-:W-:-:S13]  /*01f0*/  ISETP.NE.AND P0, PT, R11, RZ, PT ;  /* 0x000000ff0b00720c */ /* 0x000fda0003f05270 */
[----:B0-----:R-:W-:Y:S05]  /*0200*/  @P0 EXIT ;  /* 0x000000000000094d */ /* 0x001fea0003800000 */
[----:B------:R-:W2:Y:S01]  /*0210*/  LDG.E R3, desc[UR6][R2.64] ;  /* 0x0000000602037981 */ /* 0x000ea2000c1e1900 */
[----:B-1----:R-:W0:Y:S02]  /*0220*/  LDC.64 R4, c[0x0][0x388] ;  /* 0x0000e200ff047b82 */ /* 0x002e240000000a00 */
[----:B0-----:R-:W-:-:S05]  /*0230*/  IMAD.WIDE.U32 R4, R13, 0x4, R4 ;  /* 0x000000040d047825 */ /* 0x001fca00078e0004 */
[----:B--2---:R-:W-:Y:S01]  /*0240*/  STG.E desc[UR6][R4.64], R3 ;  /* 0x0000000304007986 */ /* 0x004fe2000c101906 */
[----:B------:R-:W-:Y:S05]  /*0250*/  EXIT ;  /* 0x000000000000794d */ /* 0x000fea0003800000 */
.L_x_29:
        /* <DEDUP_REMOVED lines=10> */
.L_x_40:


//--------------------- .text._Z6warmupPiS_i      --------------------------
	.section	.text._Z6warmupPiS_i,"ax",@progbits
	.align	128
        .global         _Z6warmupPiS_i
        .type           _Z6warmupPiS_i,@function
        .size           _Z6warmupPiS_i,(.L_x_41 - _Z6warmupPiS_i)
        .other          _Z6warmupPiS_i,@"STO_CUDA_ENTRY STV_DEFAULT"
_Z6warmupPiS_i:
.text._Z6warmupPiS_i:
        /* <DEDUP_REMOVED lines=16> */
.L_x_33:
        /* <DEDUP_REMOVED lines=10> */
.L_x_32:
[----:B0-----:R-:W-:Y:S05]  /*01a0*/  BSYNC.RECONVERGENT B0 ;  /* 0x0000000000007941 */ /* 0x001fea0003800200 */
.L_x_31:
[----:B------:R-:W-:Y:S01]  /*01b0*/  BAR.SYNC.DEFER_BLOCKING 0x0 ;  /* 0x0000000000007b1d */ /* 0x000fe20000010000 */
[----:B------:R-:W-:Y:S01]  /*01c0*/  ISETP.GE.U32.AND P0, PT, R8, UR4, PT ;  /* 0x0000000408007c0c */ /* 0x000fe2000bf06070 */
[----:B------:R-:W-:-:S12]  /*01d0*/  IMAD.MOV.U32 R7, RZ, RZ, R8 ;  /* 0x000000ffff077224 */ /* 0x000fd800078e0008 */
[----:B------:R-:W-:Y:S05]  /*01e0*/  @!P0 BRA `(.L_x_33) ;  /* 0xfffffffc00c48947 */ /* 0x000fea000383ffff */
.L_x_30:
[----:B------:R-:W-:-:S13]  /*01f0*/  ISETP.NE.AND P0, PT, R11, RZ, PT ;  /* 0x000000ff0b00720c */ /* 0x000fda0003f05270 */
[----:B0-----:R-:W-:Y:S05]  /*0200*/  @P0 EXIT ;  /* 0x000000000000094d */ /* 0x001fea0003800000 */
[----:B------:R-:W2:Y:S01]  /*0210*/  LDG.E R3, desc[UR6][R2.64] ;  /* 0x0000000602037981 */ /* 0x000ea2000c1e1900 */
[----:B-1----:R-:W0:Y:S02]  /*0220*/  LDC.64 R4, c[0x0][0x388] ;  /* 0x0000e200ff047b82 */ /* 0x002e240000000a00 */
[----:B0-----:R-:W-:-:S05]  /*0230*/  IMAD.WIDE.U32 R4, R13, 0x4, R4 ;  /* 0x000000040d047825 */ /* 0x001fca00078e0004 */
[----:B--2---:R-:W-:Y:S01]  /*0240*/  STG.E desc[UR6][R4.64], R3 ;  /* 0x0000000304007986 */ /* 0x004fe2000c101906 */
[----:B------:R-:W-:Y:S05]  /*0250*/  EXIT ;  /* 0x000000000000794d */ /* 0x000fea0003800000 */
.L_x_34:
        /* <DEDUP_REMOVED lines=10> */
.L_x_41:


//--------------------- .nv.shared.reserved.0     --------------------------
	.section	.nv.shared.reserved.0,"aw",@nobits
	.weak		__nv_reservedSMEM_offset_0_alias
	.size		__nv_reservedSMEM_offset_0_alias, 0, 64
	.other		__nv_reservedSMEM_offset_0_alias,@"STO_CUDA_RESERVED_SHARED STV_DEFAULT"
__nv_reservedSMEM_offset_0_alias:
	.zero		0
	.zero		64


//--------------------- .nv.constant0._Z27reduceInterleavedUnrolling8PiS_i --------------------------
	.section	.nv.constant0._Z27reduceInterleavedUnrolling8PiS_i,"a",@progbits
	.sectionflags	@""
	.align	4
.nv.constant0._Z27reduceInterleavedUnrolling8PiS_i:
	.zero		916


//--------------------- .nv.constant0._Z27reduceInterleavedUnrolling4PiS_i --------------------------
	.section	.nv.constant0._Z27reduceInterleavedUnrolling4PiS_i,"a",@progbits
	.sectionflags	@""
	.align	4
.nv.constant0._Z27reduceInterleavedUnrolling4PiS_i:
	.zero		916


//--------------------- .nv.constant0._Z27reduceInterleavedUnrolling2PiS_i --------------------------
	.section	.nv.constant0._Z27reduceInterleavedUnrolling2PiS_i,"a",@progbits
	.sectionflags	@""
	.align	4
.nv.constant0._Z27reduceInterleavedUnrolling2PiS_i:
	.zero		916


//--------------------- .nv.constant0._Z17reduceInterleavedPiS_i --------------------------
	.section	.nv.constant0._Z17reduceInterleavedPiS_i,"a",@progbits
	.sectionflags	@""
	.align	4
.nv.constant0._Z17reduceInterleavedPiS_i:
	.zero		916


//--------------------- .nv.constant0._Z20reduceNeighboredLessPiS_i --------------------------
	.section	.nv.constant0._Z20reduceNeighboredLessPiS_i,"a",@progbits
	.sectionflags	@""
	.align	4
.nv.constant0._Z20reduceNeighboredLessPiS_i:
	.zero		916


//--------------------- .nv.constant0._Z16reduceNeighboredPiS_i --------------------------
	.section	.nv.constant0._Z16reduceNeighboredPiS_i,"a",@progbits
	.sectionflags	@""
	.align	4
.nv.constant0._Z16reduceNeighboredPiS_i:
	.zero		916


//--------------------- .nv.constant0._Z6warmupPiS_i --------------------------
	.section	.nv.constant0._Z6warmupPiS_i,"a",@progbits
	.sectionflags	@""
	.align	4
.nv.constant0._Z6warmupPiS_i:
	.zero		916


//--------------------- SYMBOLS --------------------------

	.type		.nv.reservedSmem.offset0,@object
	.size		.nv.reservedSmem.offset0,0x4
